	.target	sm_100a

	.elftype	@"ET_EXEC"


//--------------------- .note.nv.tkinfo           --------------------------
	.section	.note.nv.tkinfo,"",@"SHT_NOTE"
	.sectionflags	@"SHF_NOTE_NV_TKINFO"
	.tkinfo
        /*0018*/ 	.word	0x00000002
        /*0030*/ 	.string	""
        /*0030*/ 	.string	"ptxas"
        /*0030*/ 	.string	"Cuda compilation tools, release 13.0, V13.0.88"
        /*0030*/ 	.string	"Build cuda_13.0.r13.0/compiler.36424714_0"
        /*0030*/ 	.string	"-arch sm_100a -m 64 "



//--------------------- .note.nv.cuinfo           --------------------------
	.section	.note.nv.cuinfo,"",@"SHT_NOTE"
	.sectionflags	@"SHF_NOTE_NV_CUINFO"
        /*0018*/ 	.short	0x0002
        /*001a*/ 	.short	0x0064
        /*001c*/ 	.short	0x0082
	.zero		2


//--------------------- .nv.info                  --------------------------
	.section	.nv.info,"",@"SHT_CUDA_INFO"
	.align	4


	//----- nvinfo : EIATTR_REGCOUNT
	.align		4
        /*0000*/ 	.byte	0x04, 0x2f
        /*0002*/ 	.short	(.L_19 - .L_18)
	.align		4
.L_18:
        /*0004*/ 	.word	index@(_ZN7cutlass13device_kernelINS_4gemm6kernel13GemmUniversalIN4cute5tupleIJiiiiEEENS1_10collective13CollectiveMmaINS1_35MainloopSm100TmaUmmaWarpSpecializedILi5ELi2ELi2ENS5_IJNS4_1CILi2EEENSA_ILi1EEESC_EEEEENS5_IJNSA_ILi256EEESF_NSA_ILi64EEEEEENS_10bfloat16_tENS5_IJlSC_lEEESI_SJ_NS4_8TiledMMAINS4_8MMA_AtomIJNS4_26SM100_MMA_F16BF16_2x1SM_SSISI_SI_fLi256ELi256ELNS4_4UMMA5MajorE0ELSO_0ELNSN_7ScaleInE0ELSP_0EEEEEENS4_6LayoutINS5_IJSC_SC_SC_EEENS5_IJNSA_ILi0EEESU_SU_EEEEENS5_IJNS4_10UnderscoreESX_SX_EEEEENS4_18SM100_TMA_2SM_LOADENS4_14ComposedLayoutINS4_7SwizzleILi3ELi4ELi3EEENS4_18smem_ptr_flag_bitsILi16EEENSS_INS5_IJNSA_ILi8EEESG_EEENS5_IJSG_SC_EEEEEEEvNS4_8identityES10_S1A_vS1B_EENS_8epilogue10collective18CollectiveEpilogueINS1D_23Sm100TmaWarpSpecializedILi4ELi2ELi64ELb1ELb0EEEJNS5_IJNSA_ILi128EEESF_SG_EEENS5_IJNSS_IS1I_SC_EENSS_ISG_SC_EEEEESI_SJ_SI_SJ_NS1D_6fusion15FusionCallbacksIS1H_NS1N_23LinCombPerRowBiasEltActINS1D_6thread4ReLuESI_fSI_SI_fLi8ELNS_15FloatRoundStyleE2EEES1J_S1M_JEEENS4_5SM1004TMEM4LOAD26SM100_TMEM_LOAD_32dp32b64xENS4_13SM90_TMA_LOADES1A_NS4_39AutoVectorizingCopyWithAssumedAlignmentILi128EEENS4_14SM90_TMA_STOREES1A_S21_S21_EEEvvEEEEvNT_6ParamsE)
        /*0008*/ 	.word	0x000000fa


	//----- nvinfo : EIATTR_FRAME_SIZE
	.align		4
.L_19:
        /*000c*/ 	.byte	0x04, 0x11
        /*000e*/ 	.short	(.L_21 - .L_20)
	.align		4
.L_20:
        /*0010*/ 	.word	index@($__internal_2_$__cuda_sm10x_tcgen05_guardrail_trap_unallocated_columns_being_dealloced)
        /*0014*/ 	.word	0x00000000


	//----- nvinfo : EIATTR_FRAME_SIZE
	.align		4
.L_21:
        /*0018*/ 	.byte	0x04, 0x11
        /*001a*/ 	.short	(.L_23 - .L_22)
	.align		4
.L_22:
        /*001c*/ 	.word	index@($__internal_1_$__cuda_sm10x_tcgen05_guardrail_trap_phase_invalid_during_alloc)
        /*0020*/ 	.word	0x00000000


	//----- nvinfo : EIATTR_FRAME_SIZE
	.align		4
.L_23:
        /*0024*/ 	.byte	0x04, 0x11
        /*0026*/ 	.short	(.L_25 - .L_24)
	.align		4
.L_24:
        /*0028*/ 	.word	index@($__internal_0_$__cuda_sm10x_tcgen05_guardrail_trap_col_being_dealloced_not_returned_by_alloc)
        /*002c*/ 	.word	0x00000000


	//----- nvinfo : EIATTR_FRAME_SIZE
	.align		4
.L_25:
        /*0030*/ 	.byte	0x04, 0x11
        /*0032*/ 	.short	(.L_27 - .L_26)
	.align		4
.L_26:
        /*0034*/ 	.word	index@(_ZN7cutlass13device_kernelINS_4gemm6kernel13GemmUniversalIN4cute5tupleIJiiiiEEENS1_10collective13CollectiveMmaINS1_35MainloopSm100TmaUmmaWarpSpecializedILi5ELi2ELi2ENS5_IJNS4_1CILi2EEENSA_ILi1EEESC_EEEEENS5_IJNSA_ILi256EEESF_NSA_ILi64EEEEEENS_10bfloat16_tENS5_IJlSC_lEEESI_SJ_NS4_8TiledMMAINS4_8MMA_AtomIJNS4_26SM100_MMA_F16BF16_2x1SM_SSISI_SI_fLi256ELi256ELNS4_4UMMA5MajorE0ELSO_0ELNSN_7ScaleInE0ELSP_0EEEEEENS4_6LayoutINS5_IJSC_SC_SC_EEENS5_IJNSA_ILi0EEESU_SU_EEEEENS5_IJNS4_10UnderscoreESX_SX_EEEEENS4_18SM100_TMA_2SM_LOADENS4_14ComposedLayoutINS4_7SwizzleILi3ELi4ELi3EEENS4_18smem_ptr_flag_bitsILi16EEENSS_INS5_IJNSA_ILi8EEESG_EEENS5_IJSG_SC_EEEEEEEvNS4_8identityES10_S1A_vS1B_EENS_8epilogue10collective18CollectiveEpilogueINS1D_23Sm100TmaWarpSpecializedILi4ELi2ELi64ELb1ELb0EEEJNS5_IJNSA_ILi128EEESF_SG_EEENS5_IJNSS_IS1I_SC_EENSS_ISG_SC_EEEEESI_SJ_SI_SJ_NS1D_6fusion15FusionCallbacksIS1H_NS1N_23LinCombPerRowBiasEltActINS1D_6thread4ReLuESI_fSI_SI_fLi8ELNS_15FloatRoundStyleE2EEES1J_S1M_JEEENS4_5SM1004TMEM4LOAD26SM100_TMEM_LOAD_32dp32b64xENS4_13SM90_TMA_LOADES1A_NS4_39AutoVectorizingCopyWithAssumedAlignmentILi128EEENS4_14SM90_TMA_STOREES1A_S21_S21_EEEvvEEEEvNT_6ParamsE)
        /*0038*/ 	.word	0x00000000


	//----- nvinfo : EIATTR_MIN_STACK_SIZE
	.align		4
.L_27:
        /*003c*/ 	.byte	0x04, 0x12
        /*003e*/ 	.short	(.L_29 - .L_28)
	.align		4
.L_28:
        /*0040*/ 	.word	index@(_ZN7cutlass13device_kernelINS_4gemm6kernel13GemmUniversalIN4cute5tupleIJiiiiEEENS1_10collective13CollectiveMmaINS1_35MainloopSm100TmaUmmaWarpSpecializedILi5ELi2ELi2ENS5_IJNS4_1CILi2EEENSA_ILi1EEESC_EEEEENS5_IJNSA_ILi256EEESF_NSA_ILi64EEEEEENS_10bfloat16_tENS5_IJlSC_lEEESI_SJ_NS4_8TiledMMAINS4_8MMA_AtomIJNS4_26SM100_MMA_F16BF16_2x1SM_SSISI_SI_fLi256ELi256ELNS4_4UMMA5MajorE0ELSO_0ELNSN_7ScaleInE0ELSP_0EEEEEENS4_6LayoutINS5_IJSC_SC_SC_EEENS5_IJNSA_ILi0EEESU_SU_EEEEENS5_IJNS4_10UnderscoreESX_SX_EEEEENS4_18SM100_TMA_2SM_LOADENS4_14ComposedLayoutINS4_7SwizzleILi3ELi4ELi3EEENS4_18smem_ptr_flag_bitsILi16EEENSS_INS5_IJNSA_ILi8EEESG_EEENS5_IJSG_SC_EEEEEEEvNS4_8identityES10_S1A_vS1B_EENS_8epilogue10collective18CollectiveEpilogueINS1D_23Sm100TmaWarpSpecializedILi4ELi2ELi64ELb1ELb0EEEJNS5_IJNSA_ILi128EEESF_SG_EEENS5_IJNSS_IS1I_SC_EENSS_ISG_SC_EEEEESI_SJ_SI_SJ_NS1D_6fusion15FusionCallbacksIS1H_NS1N_23LinCombPerRowBiasEltActINS1D_6thread4ReLuESI_fSI_SI_fLi8ELNS_15FloatRoundStyleE2EEES1J_S1M_JEEENS4_5SM1004TMEM4LOAD26SM100_TMEM_LOAD_32dp32b64xENS4_13SM90_TMA_LOADES1A_NS4_39AutoVectorizingCopyWithAssumedAlignmentILi128EEENS4_14SM90_TMA_STOREES1A_S21_S21_EEEvvEEEEvNT_6ParamsE)
        /*0044*/ 	.word	0x00000000
.L_29:


//--------------------- .nv.compat                --------------------------
	.section	.nv.compat,"",@"SHT_CUDA_COMPAT_INFO"
	.align	4
        /*0000*/ 	.byte	0x02, 0x09, 0x01, 0x00, 0x02, 0x02, 0x02, 0x00, 0x02, 0x05, 0x05, 0x00, 0x03, 0x07, 0x01, 0x01
        /*0010*/ 	.byte	0x02, 0x03, 0x01, 0x00, 0x02, 0x06, 0x01, 0x00, 0x04, 0x0b, 0x08, 0x00, 0x09, 0x00, 0x00, 0x00
        /*0020*/ 	.byte	0x00, 0x00, 0x00, 0x00


//--------------------- .nv.info._ZN7cutlass13device_kernelINS_4gemm6kernel13GemmUniversalIN4cute5tupleIJiiiiEEENS1_10collective13CollectiveMmaINS1_35MainloopSm100TmaUmmaWarpSpecializedILi5ELi2ELi2ENS5_IJNS4_1CILi2EEENSA_ILi1EEESC_EEEEENS5_IJNSA_ILi256EEESF_NSA_ILi64EEEEEENS_10bfloat16_tENS5_IJlSC_lEEESI_SJ_NS4_8TiledMMAINS4_8MMA_AtomIJNS4_26SM100_MMA_F16BF16_2x1SM_SSISI_SI_fLi256ELi256ELNS4_4UMMA5MajorE0ELSO_0ELNSN_7ScaleInE0ELSP_0EEEEEENS4_6LayoutINS5_IJSC_SC_SC_EEENS5_IJNSA_ILi0EEESU_SU_EEEEENS5_IJNS4_10UnderscoreESX_SX_EEEEENS4_18SM100_TMA_2SM_LOADENS4_14ComposedLayoutINS4_7SwizzleILi3ELi4ELi3EEENS4_18smem_ptr_flag_bitsILi16EEENSS_INS5_IJNSA_ILi8EEESG_EEENS5_IJSG_SC_EEEEEEEvNS4_8identityES10_S1A_vS1B_EENS_8epilogue10collective18CollectiveEpilogueINS1D_23Sm100TmaWarpSpecializedILi4ELi2ELi64ELb1ELb0EEEJNS5_IJNSA_ILi128EEESF_SG_EEENS5_IJNSS_IS1I_SC_EENSS_ISG_SC_EEEEESI_SJ_SI_SJ_NS1D_6fusion15FusionCallbacksIS1H_NS1N_23LinCombPerRowBiasEltActINS1D_6thread4ReLuESI_fSI_SI_fLi8ELNS_15FloatRoundStyleE2EEES1J_S1M_JEEENS4_5SM1004TMEM4LOAD26SM100_TMEM_LOAD_32dp32b64xENS4_13SM90_TMA_LOADES1A_NS4_39AutoVectorizingCopyWithAssumedAlignmentILi128EEENS4_14SM90_TMA_STOREES1A_S21_S21_EEEvvEEEEvNT_6ParamsE --------------------------
	.section	.nv.info._ZN7cutlass13device_kernelINS_4gemm6kernel13GemmUniversalIN4cute5tupleIJiiiiEEENS1_10collective13CollectiveMmaINS1_35MainloopSm100TmaUmmaWarpSpecializedILi5ELi2ELi2ENS5_IJNS4_1CILi2EEENSA_ILi1EEESC_EEEEENS5_IJNSA_ILi256EEESF_NSA_ILi64EEEEEENS_10bfloat16_tENS5_IJlSC_lEEESI_SJ_NS4_8TiledMMAINS4_8MMA_AtomIJNS4_26SM100_MMA_F16BF16_2x1SM_SSISI_SI_fLi256ELi256ELNS4_4UMMA5MajorE0ELSO_0ELNSN_7ScaleInE0ELSP_0EEEEEENS4_6LayoutINS5_IJSC_SC_SC_EEENS5_IJNSA_ILi0EEESU_SU_EEEEENS5_IJNS4_10UnderscoreESX_SX_EEEEENS4_18SM100_TMA_2SM_LOADENS4_14ComposedLayoutINS4_7SwizzleILi3ELi4ELi3EEENS4_18smem_ptr_flag_bitsILi16EEENSS_INS5_IJNSA_ILi8EEESG_EEENS5_IJSG_SC_EEEEEEEvNS4_8identityES10_S1A_vS1B_EENS_8epilogue10collective18CollectiveEpilogueINS1D_23Sm100TmaWarpSpecializedILi4ELi2ELi64ELb1ELb0EEEJNS5_IJNSA_ILi128EEESF_SG_EEENS5_IJNSS_IS1I_SC_EENSS_ISG_SC_EEEEESI_SJ_SI_SJ_NS1D_6fusion15FusionCallbacksIS1H_NS1N_23LinCombPerRowBiasEltActINS1D_6thread4ReLuESI_fSI_SI_fLi8ELNS_15FloatRoundStyleE2EEES1J_S1M_JEEENS4_5SM1004TMEM4LOAD26SM100_TMEM_LOAD_32dp32b64xENS4_13SM90_TMA_LOADES1A_NS4_39AutoVectorizingCopyWithAssumedAlignmentILi128EEENS4_14SM90_TMA_STOREES1A_S21_S21_EEEvvEEEEvNT_6ParamsE,"",@"SHT_CUDA_INFO"
	.sectionflags	@""
	.align	4


	//----- nvinfo : EIATTR_CUDA_API_VERSION
	.align		4
        /*0000*/ 	.byte	0x04, 0x37
        /*0002*/ 	.short	(.L_31 - .L_30)
.L_30:
        /*0004*/ 	.word	0x00000082


	//----- nvinfo : EIATTR_KPARAM_INFO
	.align		4
.L_31:
        /*0008*/ 	.byte	0x04, 0x17
        /*000a*/ 	.short	(.L_33 - .L_32)
.L_32:
        /*000c*/ 	.word	0x00000000
        /*0010*/ 	.short	0x0000
        /*0012*/ 	.short	0x0000
        /*0014*/ 	.byte	0x00, 0xf0, 0x01, 0x20


	//----- nvinfo : EIATTR_AT_ENTRY_FRAGMENTS
	.align		4
.L_33:
        /*0018*/ 	.byte	0x04, 0x4f
        /*001a*/ 	.short	(.L_35 - .L_34)


	//   ....[0]....
.L_34:
        /*001c*/ 	.word	0x00000007


	//----- nvinfo : EIATTR_RESERVED_SMEM_USED
	.align		4
.L_35:
        /*0020*/ 	.byte	0x01, 0x41
	.zero		2


	//----- nvinfo : EIATTR_SPARSE_MMA_MASK
	.align		4
        /*0024*/ 	.byte	0x03, 0x50
        /*0026*/ 	.short	0x0000


	//----- nvinfo : EIATTR_TCGEN05_2CTA_USED
	.align		4
        /*0028*/ 	.byte	0x01, 0x52
	.zero		2


	//----- nvinfo : EIATTR_MAXREG_COUNT
	.align		4
        /*002c*/ 	.byte	0x03, 0x1b
        /*002e*/ 	.short	0x00ff


	//----- nvinfo : EIATTR_NUM_BARRIERS
	.align		4
        /*0030*/ 	.byte	0x02, 0x4c
        /*0032*/ 	.byte	0x07
	.zero		1


	//----- nvinfo : EIATTR_EXTERNS
	.align		4
        /*0034*/ 	.byte	0x04, 0x0f
        /*0036*/ 	.short	(.L_37 - .L_36)


	//   ....[0]....
	.align		4
.L_36:
        /*0038*/ 	.word	index@(__assertfail)


	//----- nvinfo : EIATTR_MERCURY_ISA_VERSION
	.align		4
.L_37:
        /*003c*/ 	.byte	0x03, 0x5f
        /*003e*/ 	.short	0x0101


	//----- nvinfo : EIATTR_INT_WARP_WIDE_INSTR_OFFSETS
	.align		4
        /*0040*/ 	.byte	0x04, 0x31
        /*0042*/ 	.short	(.L_39 - .L_38)


	//   ....[0]....
.L_38:
        /*0044*/ 	.word	0x00000cc0


	//   ....[1]....
        /*0048*/ 	.word	0x00000d60


	//   ....[2]....
        /*004c*/ 	.word	0x00002080


	//   ....[3]....
        /*0050*/ 	.word	0x00003ec0


	//   ....[4]....
        /*0054*/ 	.word	0x00003ee0


	//   ....[5]....
        /*0058*/ 	.word	0x00003f10


	//   ....[6]....
        /*005c*/ 	.word	0x00004850


	//   ....[7]....
        /*0060*/ 	.word	0x000048b0


	//   ....[8]....
        /*0064*/ 	.word	0x000049a0


	//   ....[9]....
        /*0068*/ 	.word	0x00004a20


	//   ....[10]....
        /*006c*/ 	.word	0x00004b30


	//   ....[11]....
        /*0070*/ 	.word	0x00004bc0


	//   ....[12]....
        /*0074*/ 	.word	0x00004da0


	//   ....[13]....
        /*0078*/ 	.word	0x00004f00


	//   ....[14]....
        /*007c*/ 	.word	0x00005f30


	//----- nvinfo : EIATTR_COOP_GROUP_MASK_REGIDS
	.align		4
.L_39:
        /*0080*/ 	.byte	0x04, 0x29
        /*0082*/ 	.short	(.L_41 - .L_40)


	//   ....[0]....
.L_40:
        /*0084*/ 	.word	0xffffffff


	//   ....[1]....
        /*0088*/ 	.word	0xffffffff


	//   ....[2]....
        /*008c*/ 	.word	0xffffffff


	//   ....[3]....
        /*0090*/ 	.word	0xffffffff


	//   ....[4]....
        /*0094*/ 	.word	0xffffffff


	//   ....[5]....
        /*0098*/ 	.word	0xffffffff


	//   ....[6]....
        /*009c*/ 	.word	0xffffffff


	//   ....[7]....
        /*00a0*/ 	.word	0xffffffff


	//   ....[8]....
        /*00a4*/ 	.word	0xffffffff


	//   ....[9]....
        /*00a8*/ 	.word	0xffffffff


	//   ....[10]....
        /*00ac*/ 	.word	0xffffffff


	//   ....[11]....
        /*00b0*/ 	.word	0xffffffff


	//   ....[12]....
        /*00b4*/ 	.word	0xffffffff


	//   ....[13]....
        /*00b8*/ 	.word	0xffffffff


	//----- nvinfo : EIATTR_COOP_GROUP_INSTR_OFFSETS
	.align		4
.L_41:
        /*00bc*/ 	.byte	0x04, 0x28
        /*00be*/ 	.short	(.L_43 - .L_42)


	//   ....[0]....
.L_42:
        /*00c0*/ 	.word	0x000000c0


	//   ....[1]....
        /*00c4*/ 	.word	0x000004d0


	//   ....[2]....
        /*00c8*/ 	.word	0x00000670


	//   ....[3]....
        /*00cc*/ 	.word	0x00000800


	//   ....[4]....
        /*00d0*/ 	.word	0x000008f0


	//   ....[5]....
        /*00d4*/ 	.word	0x00000a50


	//   ....[6]....
        /*00d8*/ 	.word	0x00000ba0


	//   ....[7]....
        /*00dc*/ 	.word	0x00000de0


	//   ....[8]....
        /*00e0*/ 	.word	0x00001f60


	//   ....[9]....
        /*00e4*/ 	.word	0x00002dc0


	//   ....[10]....
        /*00e8*/ 	.word	0x00003290


	//   ....[11]....
        /*00ec*/ 	.word	0x000032c0


	//   ....[12]....
        /*00f0*/ 	.word	0x00003dc0


	//   ....[13]....
        /*00f4*/ 	.word	0x00003fd0


	//----- nvinfo : EIATTR_VRC_CTA_INIT_COUNT
	.align		4
.L_43:
        /*00f8*/ 	.byte	0x02, 0x4a
        /*00fa*/ 	.byte	0x80
	.zero		1


	//----- nvinfo : EIATTR_SYSCALL_OFFSETS
	.align		4
        /*00fc*/ 	.byte	0x04, 0x46
        /*00fe*/ 	.short	(.L_45 - .L_44)


	//   ....[0]....
.L_44:
        /*0100*/ 	.word	0x000059f0


	//   ....[1]....
        /*0104*/ 	.word	0x00005ae0


	//   ....[2]....
        /*0108*/ 	.word	0x00006640


	//   ....[3]....
        /*010c*/ 	.word	0x00007a90


	//   ....[4]....
        /*0110*/ 	.word	0x00008eb0


	//   ....[5]....
        /*0114*/ 	.word	0x0000a2c0


	//----- nvinfo : EIATTR_MBARRIER_INSTR_OFFSETS
	.align		4
.L_45:
        /*0118*/ 	.byte	0x04, 0x39
        /*011a*/ 	.short	(.L_47 - .L_46)


	//   ....[0]....
.L_46:
        /*011c*/ 	.word	0x000005c0
        /*0120*/ 	.word	0x000000ff
        /*0124*/ 	.word	0x00000000
        /*0128*/ 	.short	0x0100
        /*012a*/ 	.byte	0x08
	.zero		1


	//   ....[1]....
        /*012c*/ 	.word	0x000005d0
        /*0130*/ 	.word	0x000000ff
        /*0134*/ 	.word	0x00000028
        /*0138*/ 	.short	0x0100
        /*013a*/ 	.byte	0x08
	.zero		1


	//   ....[2]....
        /*013c*/ 	.word	0x000005e0
        /*0140*/ 	.word	0x000000ff
        /*0144*/ 	.word	0x00000008
        /*0148*/ 	.short	0x0100
        /*014a*/ 	.byte	0x08
	.zero		1


	//   ....[3]....
        /*014c*/ 	.word	0x000005f0
        /*0150*/ 	.word	0x000000ff
        /*0154*/ 	.word	0x00000030
        /*0158*/ 	.short	0x0100
        /*015a*/ 	.byte	0x08
	.zero		1


	//   ....[4]....
        /*015c*/ 	.word	0x00000600
        /*0160*/ 	.word	0x000000ff
        /*0164*/ 	.word	0x00000010
        /*0168*/ 	.short	0x0100
        /*016a*/ 	.byte	0x08
	.zero		1


	//   ....[5]....
        /*016c*/ 	.word	0x00000610
        /*0170*/ 	.word	0x000000ff
        /*0174*/ 	.word	0x00000038
        /*0178*/ 	.short	0x0100
        /*017a*/ 	.byte	0x08
	.zero		1


	//   ....[6]....
        /*017c*/ 	.word	0x00000620
        /*0180*/ 	.word	0x000000ff
        /*0184*/ 	.word	0x00000018
        /*0188*/ 	.short	0x0100
        /*018a*/ 	.byte	0x08
	.zero		1


	//   ....[7]....
        /*018c*/ 	.word	0x00000630
        /*0190*/ 	.word	0x000000ff
        /*0194*/ 	.word	0x00000040
        /*0198*/ 	.short	0x0100
        /*019a*/ 	.byte	0x08
	.zero		1


	//   ....[8]....
        /*019c*/ 	.word	0x00000640
        /*01a0*/ 	.word	0x000000ff
        /*01a4*/ 	.word	0x00000020
        /*01a8*/ 	.short	0x0100
        /*01aa*/ 	.byte	0x08
	.zero		1


	//   ....[9]....
        /*01ac*/ 	.word	0x00000650
        /*01b0*/ 	.word	0x000000ff
        /*01b4*/ 	.word	0x00000048
        /*01b8*/ 	.short	0x0100
        /*01ba*/ 	.byte	0x08
	.zero		1


	//   ....[10]....
        /*01bc*/ 	.word	0x00000770
        /*01c0*/ 	.word	0x000000ff
        /*01c4*/ 	.word	0x00000050
        /*01c8*/ 	.short	0x0100
        /*01ca*/ 	.byte	0x09
	.zero		1


	//   ....[11]....
        /*01cc*/ 	.word	0x00000780
        /*01d0*/ 	.word	0x000000ff
        /*01d4*/ 	.word	0x00000070
        /*01d8*/ 	.short	0x0100
        /*01da*/ 	.byte	0x09
	.zero		1


	//   ....[12]....
        /*01dc*/ 	.word	0x00000790
        /*01e0*/ 	.word	0x000000ff
        /*01e4*/ 	.word	0x00000058
        /*01e8*/ 	.short	0x0100
        /*01ea*/ 	.byte	0x09
	.zero		1


	//   ....[13]....
        /*01ec*/ 	.word	0x000007a0
        /*01f0*/ 	.word	0x000000ff
        /*01f4*/ 	.word	0x00000078
        /*01f8*/ 	.short	0x0100
        /*01fa*/ 	.byte	0x09
	.zero		1


	//   ....[14]....
        /*01fc*/ 	.word	0x000007b0
        /*0200*/ 	.word	0x000000ff
        /*0204*/ 	.word	0x00000060
        /*0208*/ 	.short	0x0100
        /*020a*/ 	.byte	0x09
	.zero		1


	//   ....[15]....
        /*020c*/ 	.word	0x000007c0
        /*0210*/ 	.word	0x000000ff
        /*0214*/ 	.word	0x00000080
        /*0218*/ 	.short	0x0100
        /*021a*/ 	.byte	0x09
	.zero		1


	//   ....[16]....
        /*021c*/ 	.word	0x000007d0
        /*0220*/ 	.word	0x000000ff
        /*0224*/ 	.word	0x00000068
        /*0228*/ 	.short	0x0100
        /*022a*/ 	.byte	0x09
	.zero		1


	//   ....[17]....
        /*022c*/ 	.word	0x000007e0
        /*0230*/ 	.word	0x000000ff
        /*0234*/ 	.word	0x00000088
        /*0238*/ 	.short	0x0100
        /*023a*/ 	.byte	0x09
	.zero		1


	//   ....[18]....
        /*023c*/ 	.word	0x000008c0
        /*0240*/ 	.word	0x000000ff
        /*0244*/ 	.word	0x00000090
        /*0248*/ 	.short	0x0100
        /*024a*/ 	.byte	0x08
	.zero		1


	//   ....[19]....
        /*024c*/ 	.word	0x000008d0
        /*0250*/ 	.word	0x000000ff
        /*0254*/ 	.word	0x00000098
        /*0258*/ 	.short	0x0100
        /*025a*/ 	.byte	0x08
	.zero		1


	//   ....[20]....
        /*025c*/ 	.word	0x00000a00
        /*0260*/ 	.word	0x000000ff
        /*0264*/ 	.word	0x000000a0
        /*0268*/ 	.short	0x0100
        /*026a*/ 	.byte	0x08
	.zero		1


	//   ....[21]....
        /*026c*/ 	.word	0x00000a10
        /*0270*/ 	.word	0x000000ff
        /*0274*/ 	.word	0x000000b0
        /*0278*/ 	.short	0x0100
        /*027a*/ 	.byte	0x08
	.zero		1


	//   ....[22]....
        /*027c*/ 	.word	0x00000a20
        /*0280*/ 	.word	0x000000ff
        /*0284*/ 	.word	0x000000a8
        /*0288*/ 	.short	0x0100
        /*028a*/ 	.byte	0x08
	.zero		1


	//   ....[23]....
        /*028c*/ 	.word	0x00000a30
        /*0290*/ 	.word	0x000000ff
        /*0294*/ 	.word	0x000000b8
        /*0298*/ 	.short	0x0100
        /*029a*/ 	.byte	0x08
	.zero		1


	//   ....[24]....
        /*029c*/ 	.word	0x00000b50
        /*02a0*/ 	.word	0x000000ff
        /*02a4*/ 	.word	0x000000c0
        /*02a8*/ 	.short	0x0100
        /*02aa*/ 	.byte	0x09
	.zero		1


	//   ....[25]....
        /*02ac*/ 	.word	0x00000b60
        /*02b0*/ 	.word	0x000000ff
        /*02b4*/ 	.word	0x000000d0
        /*02b8*/ 	.short	0x0100
        /*02ba*/ 	.byte	0x09
	.zero		1


	//   ....[26]....
        /*02bc*/ 	.word	0x00000b70
        /*02c0*/ 	.word	0x000000ff
        /*02c4*/ 	.word	0x000000c8
        /*02c8*/ 	.short	0x0100
        /*02ca*/ 	.byte	0x09
	.zero		1


	//   ....[27]....
        /*02cc*/ 	.word	0x00000b80
        /*02d0*/ 	.word	0x000000ff
        /*02d4*/ 	.word	0x000000d8
        /*02d8*/ 	.short	0x0100
        /*02da*/ 	.byte	0x09
	.zero		1


	//   ....[28]....
        /*02dc*/ 	.word	0x00000c70
        /*02e0*/ 	.word	0x000000ff
        /*02e4*/ 	.word	0x000000e0
        /*02e8*/ 	.short	0x0100
        /*02ea*/ 	.byte	0x08
	.zero		1


	//   ....[29]....
        /*02ec*/ 	.word	0x00000c80
        /*02f0*/ 	.word	0x000000ff
        /*02f4*/ 	.word	0x000000f0
        /*02f8*/ 	.short	0x0100
        /*02fa*/ 	.byte	0x08
	.zero		1


	//   ....[30]....
        /*02fc*/ 	.word	0x00000c90
        /*0300*/ 	.word	0x000000ff
        /*0304*/ 	.word	0x000000e8
        /*0308*/ 	.short	0x0100
        /*030a*/ 	.byte	0x08
	.zero		1


	//   ....[31]....
        /*030c*/ 	.word	0x00000ca0
        /*0310*/ 	.word	0x000000ff
        /*0314*/ 	.word	0x000000f8
        /*0318*/ 	.short	0x0100
        /*031a*/ 	.byte	0x08
	.zero		1


	//   ....[32]....
        /*031c*/ 	.word	0x00000d90
        /*0320*/ 	.word	0x000000ff
        /*0324*/ 	.word	0x00000100
        /*0328*/ 	.short	0x0100
        /*032a*/ 	.byte	0x06
	.zero		1


	//   ....[33]....
        /*032c*/ 	.word	0x00001780
        /*0330*/ 	.word	0x00000003
        /*0334*/ 	.word	0x000000f0
        /*0338*/ 	.short	0x010a
        /*033a*/ 	.byte	0xff
	.zero		1


	//   ....[34]....
        /*033c*/ 	.word	0x000017b0
        /*0340*/ 	.word	0x00000003
        /*0344*/ 	.word	0x000000e0
        /*0348*/ 	.short	0x0101
        /*034a*/ 	.byte	0xff
	.zero		1


	//   ....[35]....
        /*034c*/ 	.word	0x000018b0
        /*0350*/ 	.word	0x000000ff
        /*0354*/ 	.word	0x00000028
        /*0358*/ 	.short	0x010a
        /*035a*/ 	.byte	0x08
	.zero		1


	//   ....[36]....
        /*035c*/ 	.word	0x00001970
        /*0360*/ 	.word	0x000000ff
        /*0364*/ 	.word	0x00000028
        /*0368*/ 	.short	0x010a
        /*036a*/ 	.byte	0x29
	.zero		1


	//   ....[37]....
        /*036c*/ 	.word	0x00001b30
        /*0370*/ 	.word	0x000000ff
        /*0374*/ 	.word	0x00000028
        /*0378*/ 	.short	0x010a
        /*037a*/ 	.byte	0x08
	.zero		1


	//   ....[38]....
        /*037c*/ 	.word	0x00001c30
        /*0380*/ 	.word	0x000000ff
        /*0384*/ 	.word	0x00000098
        /*0388*/ 	.short	0x0101
        /*038a*/ 	.byte	0x04
	.zero		1


	//   ....[39]....
        /*038c*/ 	.word	0x00001c40
        /*0390*/ 	.word	0x000000ff
        /*0394*/ 	.word	0x00000028
        /*0398*/ 	.short	0x010a
        /*039a*/ 	.byte	0x08
	.zero		1


	//   ....[40]....
        /*039c*/ 	.word	0x00001cc0
        /*03a0*/ 	.word	0x000000ff
        /*03a4*/ 	.word	0x00000028
        /*03a8*/ 	.short	0x010a
        /*03aa*/ 	.byte	0x11
	.zero		1


	//   ....[41]....
        /*03ac*/ 	.word	0x00001e50
        /*03b0*/ 	.word	0x000000ff
        /*03b4*/ 	.word	0x00000028
        /*03b8*/ 	.short	0x010a
        /*03ba*/ 	.byte	0x08
	.zero		1


	//   ....[42]....
        /*03bc*/ 	.word	0x00001f90
        /*03c0*/ 	.word	0x00000002
        /*03c4*/ 	.word	0x000000a0
        /*03c8*/ 	.short	0x010a
        /*03ca*/ 	.byte	0xff
	.zero		1


	//   ....[43]....
        /*03cc*/ 	.word	0x00002050
        /*03d0*/ 	.word	0x00000002
        /*03d4*/ 	.word	0x00000000
        /*03d8*/ 	.short	0x0101
        /*03da*/ 	.byte	0xff
	.zero		1


	//   ....[44]....
        /*03dc*/ 	.word	0x000025b0
        /*03e0*/ 	.word	0x000000ff
        /*03e4*/ 	.word	0x00000000
        /*03e8*/ 	.short	0x010a
        /*03ea*/ 	.byte	0x05
	.zero		1


	//   ....[45]....
        /*03ec*/ 	.word	0x00002640
        /*03f0*/ 	.word	0x000000ff
        /*03f4*/ 	.word	0x00000000
        /*03f8*/ 	.short	0x010a
        /*03fa*/ 	.byte	0x05
	.zero		1


	//   ....[46]....
        /*03fc*/ 	.word	0x000026d0
        /*0400*/ 	.word	0x000000ff
        /*0404*/ 	.word	0x00000000
        /*0408*/ 	.short	0x010a
        /*040a*/ 	.byte	0x05
	.zero		1


	//   ....[47]....
        /*040c*/ 	.word	0x00002760
        /*0410*/ 	.word	0x000000ff
        /*0414*/ 	.word	0x00000000
        /*0418*/ 	.short	0x010a
        /*041a*/ 	.byte	0x05
	.zero		1


	//   ....[48]....
        /*041c*/ 	.word	0x00002800
        /*0420*/ 	.word	0x00000000
        /*0424*/ 	.word	0x00000000
        /*0428*/ 	.short	0x010a
        /*042a*/ 	.byte	0xff
	.zero		1


	//   ....[49]....
        /*042c*/ 	.word	0x00002920
        /*0430*/ 	.word	0x00000000
        /*0434*/ 	.word	0x000000e0
        /*0438*/ 	.short	0x010a
        /*043a*/ 	.byte	0xff
	.zero		1


	//   ....[50]....
        /*043c*/ 	.word	0x00002990
        /*0440*/ 	.word	0x00000004
        /*0444*/ 	.word	0x00000000
        /*0448*/ 	.short	0x0101
        /*044a*/ 	.byte	0xff
	.zero		1


	//   ....[51]....
        /*044c*/ 	.word	0x000029b0
        /*0450*/ 	.word	0x000000ff
        /*0454*/ 	.word	0x000000b0
        /*0458*/ 	.short	0x010a
        /*045a*/ 	.byte	0x05
	.zero		1


	//   ....[52]....
        /*045c*/ 	.word	0x00002ad0
        /*0460*/ 	.word	0x00000000
        /*0464*/ 	.word	0x000000a0
        /*0468*/ 	.short	0x010a
        /*046a*/ 	.byte	0xff
	.zero		1


	//   ....[53]....
        /*046c*/ 	.word	0x00002bd0
        /*0470*/ 	.word	0x00000000
        /*0474*/ 	.word	0x00000000
        /*0478*/ 	.short	0x0101
        /*047a*/ 	.byte	0xff
	.zero		1


	//   ....[54]....
        /*047c*/ 	.word	0x00002c60
        /*0480*/ 	.word	0x000000ff
        /*0484*/ 	.word	0x000000b0
        /*0488*/ 	.short	0x0106
        /*048a*/ 	.byte	0x05
	.zero		1


	//   ....[55]....
        /*048c*/ 	.word	0x00002c80
        /*0490*/ 	.word	0x000000ff
        /*0494*/ 	.word	0x000000b0
        /*0498*/ 	.short	0x010a
        /*049a*/ 	.byte	0x05
	.zero		1


	//   ....[56]....
        /*049c*/ 	.word	0x00002d10
        /*04a0*/ 	.word	0x000000ff
        /*04a4*/ 	.word	0x000000b0
        /*04a8*/ 	.short	0x0106
        /*04aa*/ 	.byte	0x04
	.zero		1


	//   ....[57]....
        /*04ac*/ 	.word	0x00002d50
        /*04b0*/ 	.word	0x00000000
        /*04b4*/ 	.word	0x000000b0
        /*04b8*/ 	.short	0x010a
        /*04ba*/ 	.byte	0xff
	.zero		1


	//   ....[58]....
        /*04bc*/ 	.word	0x00002f90
        /*04c0*/ 	.word	0x000000ff
        /*04c4*/ 	.word	0x00000008
        /*04c8*/ 	.short	0x010a
        /*04ca*/ 	.byte	0x06
	.zero		1


	//   ....[59]....
        /*04cc*/ 	.word	0x00002fb0
        /*04d0*/ 	.word	0x000000ff
        /*04d4*/ 	.word	0x00000008
        /*04d8*/ 	.short	0x010a
        /*04da*/ 	.byte	0x06
	.zero		1


	//   ....[60]....
        /*04dc*/ 	.word	0x00003140
        /*04e0*/ 	.word	0x000000ff
        /*04e4*/ 	.word	0x00000008
        /*04e8*/ 	.short	0x010a
        /*04ea*/ 	.byte	0x06
	.zero		1


	//   ....[61]....
        /*04ec*/ 	.word	0x00003160
        /*04f0*/ 	.word	0x000000ff
        /*04f4*/ 	.word	0x00000008
        /*04f8*/ 	.short	0x010a
        /*04fa*/ 	.byte	0x06
	.zero		1


	//   ....[62]....
        /*04fc*/ 	.word	0x00003220
        /*0500*/ 	.word	0x000000ff
        /*0504*/ 	.word	0x00000000
        /*0508*/ 	.short	0x0101
        /*050a*/ 	.byte	0x07
	.zero		1


	//   ....[63]....
        /*050c*/ 	.word	0x00003560
        /*0510*/ 	.word	0x00000000
        /*0514*/ 	.word	0x000000a0
        /*0518*/ 	.short	0x010a
        /*051a*/ 	.byte	0xff
	.zero		1


	//   ....[64]....
        /*051c*/ 	.word	0x00003620
        /*0520*/ 	.word	0x00000000
        /*0524*/ 	.word	0x00000000
        /*0528*/ 	.short	0x0101
        /*052a*/ 	.byte	0xff
	.zero		1


	//   ....[65]....
        /*052c*/ 	.word	0x000036e0
        /*0530*/ 	.word	0x000000ff
        /*0534*/ 	.word	0x00000000
        /*0538*/ 	.short	0x010a
        /*053a*/ 	.byte	0x08
	.zero		1


	//   ....[66]....
        /*053c*/ 	.word	0x000036f0
        /*0540*/ 	.word	0x000000ff
        /*0544*/ 	.word	0x000000d0
        /*0548*/ 	.short	0x010a
        /*054a*/ 	.byte	0x09
	.zero		1


	//   ....[67]....
        /*054c*/ 	.word	0x000037a0
        /*0550*/ 	.word	0x000000ff
        /*0554*/ 	.word	0x00000000
        /*0558*/ 	.short	0x010a
        /*055a*/ 	.byte	0x08
	.zero		1


	//   ....[68]....
        /*055c*/ 	.word	0x000038d0
        /*0560*/ 	.word	0x000000ff
        /*0564*/ 	.word	0x00000000
        /*0568*/ 	.short	0x010a
        /*056a*/ 	.byte	0x1e
	.zero		1


	//   ....[69]....
        /*056c*/ 	.word	0x00003bd0
        /*0570*/ 	.word	0x000000ff
        /*0574*/ 	.word	0x00000000
        /*0578*/ 	.short	0x010a
        /*057a*/ 	.byte	0x05
	.zero		1


	//   ....[70]....
        /*057c*/ 	.word	0x00003c70
        /*0580*/ 	.word	0x00000000
        /*0584*/ 	.word	0x00000000
        /*0588*/ 	.short	0x010a
        /*058a*/ 	.byte	0xff
	.zero		1


	//   ....[71]....
        /*058c*/ 	.word	0x00003cb0
        /*0590*/ 	.word	0x00000000
        /*0594*/ 	.word	0x00000000
        /*0598*/ 	.short	0x010a
        /*059a*/ 	.byte	0xff
	.zero		1


	//   ....[72]....
        /*059c*/ 	.word	0x00003d20
        /*05a0*/ 	.word	0x000000ff
        /*05a4*/ 	.word	0x00000000
        /*05a8*/ 	.short	0x0101
        /*05aa*/ 	.byte	0x05
	.zero		1


	//   ....[73]....
        /*05ac*/ 	.word	0x00003d60
        /*05b0*/ 	.word	0x000000ff
        /*05b4*/ 	.word	0x00000100
        /*05b8*/ 	.short	0x010a
        /*05ba*/ 	.byte	0x07
	.zero		1


	//   ....[74]....
        /*05bc*/ 	.word	0x00003db0
        /*05c0*/ 	.word	0x000000ff
        /*05c4*/ 	.word	0x00000000
        /*05c8*/ 	.short	0x0101
        /*05ca*/ 	.byte	0x05
	.zero		1


	//   ....[75]....
        /*05cc*/ 	.word	0x00004200
        /*05d0*/ 	.word	0x00000000
        /*05d4*/ 	.word	0x000000a0
        /*05d8*/ 	.short	0x010a
        /*05da*/ 	.byte	0xff
	.zero		1


	//   ....[76]....
        /*05dc*/ 	.word	0x000042c0
        /*05e0*/ 	.word	0x00000000
        /*05e4*/ 	.word	0x00000000
        /*05e8*/ 	.short	0x0101
        /*05ea*/ 	.byte	0xff
	.zero		1


	//   ....[77]....
        /*05ec*/ 	.word	0x000045e0
        /*05f0*/ 	.word	0x000000ff
        /*05f4*/ 	.word	0x00000098
        /*05f8*/ 	.short	0x010a
        /*05fa*/ 	.byte	0x06
	.zero		1


	//   ....[78]....
        /*05fc*/ 	.word	0x000047d0
        /*0600*/ 	.word	0x000000ff
        /*0604*/ 	.word	0x00000070
        /*0608*/ 	.short	0x010a
        /*060a*/ 	.byte	0x06
	.zero		1


	//   ....[79]....
        /*060c*/ 	.word	0x00004950
        /*0610*/ 	.word	0x000000ff
        /*0614*/ 	.word	0x00000050
        /*0618*/ 	.short	0x010b
        /*061a*/ 	.byte	0x06
	.zero		1


	//   ....[80]....
        /*061c*/ 	.word	0x00004960
        /*0620*/ 	.word	0x000000ff
        /*0624*/ 	.word	0x00000000
        /*0628*/ 	.short	0x0101
        /*062a*/ 	.byte	0x08
	.zero		1


	//   ....[81]....
        /*062c*/ 	.word	0x00004970
        /*0630*/ 	.word	0x000000ff
        /*0634*/ 	.word	0x00000078
        /*0638*/ 	.short	0x010a
        /*063a*/ 	.byte	0x06
	.zero		1


	//   ....[82]....
        /*063c*/ 	.word	0x00004ad0
        /*0640*/ 	.word	0x000000ff
        /*0644*/ 	.word	0x00000058
        /*0648*/ 	.short	0x010b
        /*064a*/ 	.byte	0x06
	.zero		1


	//   ....[83]....
        /*064c*/ 	.word	0x00004ae0
        /*0650*/ 	.word	0x000000ff
        /*0654*/ 	.word	0x00000000
        /*0658*/ 	.short	0x0101
        /*065a*/ 	.byte	0x08
	.zero		1


	//   ....[84]....
        /*065c*/ 	.word	0x00004af0
        /*0660*/ 	.word	0x000000ff
        /*0664*/ 	.word	0x00000080
        /*0668*/ 	.short	0x010a
        /*066a*/ 	.byte	0x06
	.zero		1


	//   ....[85]....
        /*066c*/ 	.word	0x00004c90
        /*0670*/ 	.word	0x000000ff
        /*0674*/ 	.word	0x00000060
        /*0678*/ 	.short	0x010b
        /*067a*/ 	.byte	0x06
	.zero		1


	//   ....[86]....
        /*067c*/ 	.word	0x00004d00
        /*0680*/ 	.word	0x000000ff
        /*0684*/ 	.word	0x00000000
        /*0688*/ 	.short	0x0101
        /*068a*/ 	.byte	0x08
	.zero		1


	//   ....[87]....
        /*068c*/ 	.word	0x00004d30
        /*0690*/ 	.word	0x000000ff
        /*0694*/ 	.word	0x00000088
        /*0698*/ 	.short	0x010a
        /*069a*/ 	.byte	0x06
	.zero		1


	//   ....[88]....
        /*069c*/ 	.word	0x00004f40
        /*06a0*/ 	.word	0x000000ff
        /*06a4*/ 	.word	0x00000068
        /*06a8*/ 	.short	0x010b
        /*06aa*/ 	.byte	0x06
	.zero		1


	//   ....[89]....
        /*06ac*/ 	.word	0x00004f60
        /*06b0*/ 	.word	0x000000ff
        /*06b4*/ 	.word	0x00000000
        /*06b8*/ 	.short	0x0101
        /*06ba*/ 	.byte	0x0d
	.zero		1


	//   ....[90]....
        /*06bc*/ 	.word	0x00004f90
        /*06c0*/ 	.word	0x000000ff
        /*06c4*/ 	.word	0x00000070
        /*06c8*/ 	.short	0x010a
        /*06ca*/ 	.byte	0x06
	.zero		1


	//   ....[91]....
        /*06cc*/ 	.word	0x00004fb0
        /*06d0*/ 	.word	0x000000ff
        /*06d4*/ 	.word	0x00000078
        /*06d8*/ 	.short	0x010a
        /*06da*/ 	.byte	0x06
	.zero		1


	//   ....[92]....
        /*06dc*/ 	.word	0x00004fd0
        /*06e0*/ 	.word	0x000000ff
        /*06e4*/ 	.word	0x00000080
        /*06e8*/ 	.short	0x010a
        /*06ea*/ 	.byte	0x06
	.zero		1


	//   ....[93]....
        /*06ec*/ 	.word	0x00005010
        /*06f0*/ 	.word	0x00000000
        /*06f4*/ 	.word	0x00000088
        /*06f8*/ 	.short	0x010a
        /*06fa*/ 	.byte	0xff
	.zero		1


	//   ....[94]....
        /*06fc*/ 	.word	0x000053b0
        /*0700*/ 	.word	0x00000000
        /*0704*/ 	.word	0x000000a0
        /*0708*/ 	.short	0x010a
        /*070a*/ 	.byte	0xff
	.zero		1


	//   ....[95]....
        /*070c*/ 	.word	0x000054c0
        /*0710*/ 	.word	0x00000000
        /*0714*/ 	.word	0x00000000
        /*0718*/ 	.short	0x0101
        /*071a*/ 	.byte	0xff
	.zero		1


	//   ....[96]....
        /*071c*/ 	.word	0x000060f0
        /*0720*/ 	.word	0x000000ff
        /*0724*/ 	.word	0x00000050
        /*0728*/ 	.short	0x010a
        /*072a*/ 	.byte	0x29
	.zero		1


	//   ....[97]....
        /*072c*/ 	.word	0x000061f0
        /*0730*/ 	.word	0x000000dc
        /*0734*/ 	.word	0x000000c0
        /*0738*/ 	.short	0x010a
        /*073a*/ 	.byte	0xff
	.zero		1


	//   ....[98]....
        /*073c*/ 	.word	0x000063f0
        /*0740*/ 	.word	0x000000ff
        /*0744*/ 	.word	0x00000050
        /*0748*/ 	.short	0x010a
        /*074a*/ 	.byte	0x29
	.zero		1


	//   ....[99]....
        /*074c*/ 	.word	0x00006520
        /*0750*/ 	.word	0x000000dc
        /*0754*/ 	.word	0x000000c0
        /*0758*/ 	.short	0x010a
        /*075a*/ 	.byte	0xff
	.zero		1


	//   ....[100]....
        /*075c*/ 	.word	0x00007730
        /*0760*/ 	.word	0x00000000
        /*0764*/ 	.word	0x00000000
        /*0768*/ 	.short	0x0101
        /*076a*/ 	.byte	0xff
	.zero		1


	//   ....[101]....
        /*076c*/ 	.word	0x00007740
        /*0770*/ 	.word	0x00000003
        /*0774*/ 	.word	0x00000050
        /*0778*/ 	.short	0x010a
        /*077a*/ 	.byte	0xff
	.zero		1


	//   ....[102]....
        /*077c*/ 	.word	0x00007820
        /*0780*/ 	.word	0x00000003
        /*0784*/ 	.word	0x00000050
        /*0788*/ 	.short	0x010a
        /*078a*/ 	.byte	0xff
	.zero		1


	//   ....[103]....
        /*078c*/ 	.word	0x00008b50
        /*0790*/ 	.word	0x000000e1
        /*0794*/ 	.word	0x00000000
        /*0798*/ 	.short	0x0101
        /*079a*/ 	.byte	0xff
	.zero		1


	//   ....[104]....
        /*079c*/ 	.word	0x00008b70
        /*07a0*/ 	.word	0x00000000
        /*07a4*/ 	.word	0x00000050
        /*07a8*/ 	.short	0x010a
        /*07aa*/ 	.byte	0xff
	.zero		1


	//   ....[105]....
        /*07ac*/ 	.word	0x00008c40
        /*07b0*/ 	.word	0x00000000
        /*07b4*/ 	.word	0x00000050
        /*07b8*/ 	.short	0x010a
        /*07ba*/ 	.byte	0xff
	.zero		1


	//   ....[106]....
        /*07bc*/ 	.word	0x00009f70
        /*07c0*/ 	.word	0x00000046
        /*07c4*/ 	.word	0x00000000
        /*07c8*/ 	.short	0x0101
        /*07ca*/ 	.byte	0xff
	.zero		1


	//   ....[107]....
        /*07cc*/ 	.word	0x00009f90
        /*07d0*/ 	.word	0x00000003
        /*07d4*/ 	.word	0x00000050
        /*07d8*/ 	.short	0x010a
        /*07da*/ 	.byte	0xff
	.zero		1


	//   ....[108]....
        /*07dc*/ 	.word	0x0000a060
        /*07e0*/ 	.word	0x00000003
        /*07e4*/ 	.word	0x00000050
        /*07e8*/ 	.short	0x010a
        /*07ea*/ 	.byte	0xff
	.zero		1


	//   ....[109]....
        /*07ec*/ 	.word	0x0000a850
        /*07f0*/ 	.word	0x000000dc
        /*07f4*/ 	.word	0x00000000
        /*07f8*/ 	.short	0x0101
        /*07fa*/ 	.byte	0xff
	.zero		1


	//   ....[110]....
        /*07fc*/ 	.word	0x0000b3d0
        /*0800*/ 	.word	0x00000000
        /*0804*/ 	.word	0x00000000
        /*0808*/ 	.short	0x0101
        /*080a*/ 	.byte	0xff
	.zero		1


	//   ....[111]....
        /*080c*/ 	.word	0x0000b660
        /*0810*/ 	.word	0x000000ff
        /*0814*/ 	.word	0x00000000
        /*0818*/ 	.short	0x0101
        /*081a*/ 	.byte	0x04
	.zero		1


	//   ....[112]....
        /*081c*/ 	.word	0x0000b680
        /*0820*/ 	.word	0x00000003
        /*0824*/ 	.word	0x000000f0
        /*0828*/ 	.short	0x010a
        /*082a*/ 	.byte	0xff
	.zero		1


	//   ....[113]....
        /*082c*/ 	.word	0x0000b6e0
        /*0830*/ 	.word	0x00000002
        /*0834*/ 	.word	0x00000028
        /*0838*/ 	.short	0x010a
        /*083a*/ 	.byte	0xff
	.zero		1


	//   ....[114]....
        /*083c*/ 	.word	0x0000b740
        /*0840*/ 	.word	0x00000002
        /*0844*/ 	.word	0x00000028
        /*0848*/ 	.short	0x010a
        /*084a*/ 	.byte	0xff
	.zero		1


	//   ....[115]....
        /*084c*/ 	.word	0x0000b790
        /*0850*/ 	.word	0x00000002
        /*0854*/ 	.word	0x000000a0
        /*0858*/ 	.short	0x010a
        /*085a*/ 	.byte	0xff
	.zero		1


	//   ....[116]....
        /*085c*/ 	.word	0x0000b7f0
        /*0860*/ 	.word	0x00000000
        /*0864*/ 	.word	0x00000000
        /*0868*/ 	.short	0x010a
        /*086a*/ 	.byte	0xff
	.zero		1


	//   ....[117]....
        /*086c*/ 	.word	0x0000b850
        /*0870*/ 	.word	0x00000000
        /*0874*/ 	.word	0x00000000
        /*0878*/ 	.short	0x010a
        /*087a*/ 	.byte	0xff
	.zero		1


	//   ....[118]....
        /*087c*/ 	.word	0x0000b8b0
        /*0880*/ 	.word	0x00000000
        /*0884*/ 	.word	0x00000000
        /*0888*/ 	.short	0x010a
        /*088a*/ 	.byte	0xff
	.zero		1


	//   ....[119]....
        /*088c*/ 	.word	0x0000b910
        /*0890*/ 	.word	0x00000000
        /*0894*/ 	.word	0x00000000
        /*0898*/ 	.short	0x010a
        /*089a*/ 	.byte	0xff
	.zero		1


	//   ....[120]....
        /*089c*/ 	.word	0x0000b960
        /*08a0*/ 	.word	0x00000000
        /*08a4*/ 	.word	0x000000e0
        /*08a8*/ 	.short	0x010a
        /*08aa*/ 	.byte	0xff
	.zero		1


	//   ....[121]....
        /*08ac*/ 	.word	0x0000b9c0
        /*08b0*/ 	.word	0x00000000
        /*08b4*/ 	.word	0x000000b0
        /*08b8*/ 	.short	0x010a
        /*08ba*/ 	.byte	0xff
	.zero		1


	//   ....[122]....
        /*08bc*/ 	.word	0x0000ba10
        /*08c0*/ 	.word	0x00000000
        /*08c4*/ 	.word	0x000000a0
        /*08c8*/ 	.short	0x010a
        /*08ca*/ 	.byte	0xff
	.zero		1


	//   ....[123]....
        /*08cc*/ 	.word	0x0000ba70
        /*08d0*/ 	.word	0x00000000
        /*08d4*/ 	.word	0x000000b0
        /*08d8*/ 	.short	0x010a
        /*08da*/ 	.byte	0xff
	.zero		1


	//   ....[124]....
        /*08dc*/ 	.word	0x0000bad0
        /*08e0*/ 	.word	0x00000000
        /*08e4*/ 	.word	0x00000008
        /*08e8*/ 	.short	0x010a
        /*08ea*/ 	.byte	0xff
	.zero		1


	//   ....[125]....
        /*08ec*/ 	.word	0x0000bbb0
        /*08f0*/ 	.word	0x00000000
        /*08f4*/ 	.word	0x00000008
        /*08f8*/ 	.short	0x010a
        /*08fa*/ 	.byte	0xff
	.zero		1


	//   ....[126]....
        /*08fc*/ 	.word	0x0000bc00
        /*0900*/ 	.word	0x00000000
        /*0904*/ 	.word	0x000000a0
        /*0908*/ 	.short	0x010a
        /*090a*/ 	.byte	0xff
	.zero		1


	//   ....[127]....
        /*090c*/ 	.word	0x0000bc60
        /*0910*/ 	.word	0x00000000
        /*0914*/ 	.word	0x000000d0
        /*0918*/ 	.short	0x010a
        /*091a*/ 	.byte	0xff
	.zero		1


	//   ....[128]....
        /*091c*/ 	.word	0x0000bcc0
        /*0920*/ 	.word	0x00000000
        /*0924*/ 	.word	0x00000000
        /*0928*/ 	.short	0x010a
        /*092a*/ 	.byte	0xff
	.zero		1


	//   ....[129]....
        /*092c*/ 	.word	0x0000bd20
        /*0930*/ 	.word	0x00000000
        /*0934*/ 	.word	0x00000000
        /*0938*/ 	.short	0x010a
        /*093a*/ 	.byte	0xff
	.zero		1


	//   ....[130]....
        /*093c*/ 	.word	0x0000bd80
        /*0940*/ 	.word	0x00000000
        /*0944*/ 	.word	0x00000100
        /*0948*/ 	.short	0x010a
        /*094a*/ 	.byte	0xff
	.zero		1


	//   ....[131]....
        /*094c*/ 	.word	0x0000bdd0
        /*0950*/ 	.word	0x00000000
        /*0954*/ 	.word	0x000000a0
        /*0958*/ 	.short	0x010a
        /*095a*/ 	.byte	0xff
	.zero		1


	//   ....[132]....
        /*095c*/ 	.word	0x0000be30
        /*0960*/ 	.word	0x00000000
        /*0964*/ 	.word	0x00000098
        /*0968*/ 	.short	0x010a
        /*096a*/ 	.byte	0xff
	.zero		1


	//   ....[133]....
        /*096c*/ 	.word	0x0000be90
        /*0970*/ 	.word	0x00000000
        /*0974*/ 	.word	0x00000070
        /*0978*/ 	.short	0x010a
        /*097a*/ 	.byte	0xff
	.zero		1


	//   ....[134]....
        /*097c*/ 	.word	0x0000bef0
        /*0980*/ 	.word	0x00000000
        /*0984*/ 	.word	0x00000078
        /*0988*/ 	.short	0x010a
        /*098a*/ 	.byte	0xff
	.zero		1


	//   ....[135]....
        /*098c*/ 	.word	0x0000bf50
        /*0990*/ 	.word	0x00000000
        /*0994*/ 	.word	0x00000080
        /*0998*/ 	.short	0x010a
        /*099a*/ 	.byte	0xff
	.zero		1


	//   ....[136]....
        /*099c*/ 	.word	0x0000bfb0
        /*09a0*/ 	.word	0x00000000
        /*09a4*/ 	.word	0x00000088
        /*09a8*/ 	.short	0x010a
        /*09aa*/ 	.byte	0xff
	.zero		1


	//   ....[137]....
        /*09ac*/ 	.word	0x0000c010
        /*09b0*/ 	.word	0x00000000
        /*09b4*/ 	.word	0x00000070
        /*09b8*/ 	.short	0x010a
        /*09ba*/ 	.byte	0xff
	.zero		1


	//   ....[138]....
        /*09bc*/ 	.word	0x0000c070
        /*09c0*/ 	.word	0x00000000
        /*09c4*/ 	.word	0x00000078
        /*09c8*/ 	.short	0x010a
        /*09ca*/ 	.byte	0xff
	.zero		1


	//   ....[139]....
        /*09cc*/ 	.word	0x0000c0d0
        /*09d0*/ 	.word	0x00000000
        /*09d4*/ 	.word	0x00000080
        /*09d8*/ 	.short	0x010a
        /*09da*/ 	.byte	0xff
	.zero		1


	//   ....[140]....
        /*09dc*/ 	.word	0x0000c120
        /*09e0*/ 	.word	0x00000000
        /*09e4*/ 	.word	0x000000a0
        /*09e8*/ 	.short	0x010a
        /*09ea*/ 	.byte	0xff
	.zero		1


	//   ....[141]....
        /*09ec*/ 	.word	0x0000c180
        /*09f0*/ 	.word	0x00000000
        /*09f4*/ 	.word	0x00000050
        /*09f8*/ 	.short	0x010a
        /*09fa*/ 	.byte	0xff
	.zero		1


	//   ....[142]....
        /*09fc*/ 	.word	0x0000c1d0
        /*0a00*/ 	.word	0x000000dc
        /*0a04*/ 	.word	0x000000c0
        /*0a08*/ 	.short	0x010a
        /*0a0a*/ 	.byte	0xff
	.zero		1


	//   ....[143]....
        /*0a0c*/ 	.word	0x0000c220
        /*0a10*/ 	.word	0x00000003
        /*0a14*/ 	.word	0x00000050
        /*0a18*/ 	.short	0x010a
        /*0a1a*/ 	.byte	0xff
	.zero		1


	//   ....[144]....
        /*0a1c*/ 	.word	0x0000c270
        /*0a20*/ 	.word	0x00000000
        /*0a24*/ 	.word	0x00000050
        /*0a28*/ 	.short	0x010a
        /*0a2a*/ 	.byte	0xff
	.zero		1


	//   ....[145]....
        /*0a2c*/ 	.word	0x0000c2c0
        /*0a30*/ 	.word	0x00000003
        /*0a34*/ 	.word	0x00000050
        /*0a38*/ 	.short	0x010a
        /*0a3a*/ 	.byte	0xff
	.zero		1


	//----- nvinfo : EIATTR_NUM_MBARRIERS
	.align		4
.L_47:
        /*0a3c*/ 	.byte	0x03, 0x38
        /*0a3e*/ 	.short	0x0021


	//----- nvinfo : EIATTR_EXIT_INSTR_OFFSETS
	.align		4
        /*0a40*/ 	.byte	0x04, 0x1c
        /*0a42*/ 	.short	(.L_49 - .L_48)


	//   ....[0]....
.L_48:
        /*0a44*/ 	.word	0x00002830


	//   ....[1]....
        /*0a48*/ 	.word	0x00002d20


	//   ....[2]....
        /*0a4c*/ 	.word	0x00002d80


	//   ....[3]....
        /*0a50*/ 	.word	0x00003fe0


	//   ....[4]....
        /*0a54*/ 	.word	0x00005040


	//   ....[5]....
        /*0a58*/ 	.word	0x00005080


	//   ....[6]....
        /*0a5c*/ 	.word	0x0000b560


	//   ....[7]....
        /*0a60*/ 	.word	0x0000b5d0


	//   ....[8]....
        /*0a64*/ 	.word	0x0000b600


	//   ....[9]....
        /*0a68*/ 	.word	0x0000b670


	//----- nvinfo : EIATTR_MAX_THREADS
	.align		4
.L_49:
        /*0a6c*/ 	.byte	0x04, 0x05
        /*0a6e*/ 	.short	(.L_51 - .L_50)
.L_50:
        /*0a70*/ 	.word	0x00000100
        /*0a74*/ 	.word	0x00000001
        /*0a78*/ 	.word	0x00000001


	//----- nvinfo : EIATTR_CRS_STACK_SIZE
	.align		4
.L_51:
        /*0a7c*/ 	.byte	0x04, 0x1e
        /*0a7e*/ 	.short	(.L_53 - .L_52)
.L_52:
        /*0a80*/ 	.word	0x00000000


	//----- nvinfo : EIATTR_CBANK_PARAM_SIZE
	.align		4
.L_53:
        /*0a84*/ 	.byte	0x03, 0x19
        /*0a86*/ 	.short	0x0800


	//----- nvinfo : EIATTR_PARAM_CBANK
	.align		4
        /*0a88*/ 	.byte	0x04, 0x0a
        /*0a8a*/ 	.short	(.L_55 - .L_54)
	.align		4
.L_54:
        /*0a8c*/ 	.word	index@(.nv.constant0._ZN7cutlass13device_kernelINS_4gemm6kernel13GemmUniversalIN4cute5tupleIJiiiiEEENS1_10collective13CollectiveMmaINS1_35MainloopSm100TmaUmmaWarpSpecializedILi5ELi2ELi2ENS5_IJNS4_1CILi2EEENSA_ILi1EEESC_EEEEENS5_IJNSA_ILi256EEESF_NSA_ILi64EEEEEENS_10bfloat16_tENS5_IJlSC_lEEESI_SJ_NS4_8TiledMMAINS4_8MMA_AtomIJNS4_26SM100_MMA_F16BF16_2x1SM_SSISI_SI_fLi256ELi256ELNS4_4UMMA5MajorE0ELSO_0ELNSN_7ScaleInE0ELSP_0EEEEEENS4_6LayoutINS5_IJSC_SC_SC_EEENS5_IJNSA_ILi0EEESU_SU_EEEEENS5_IJNS4_10UnderscoreESX_SX_EEEEENS4_18SM100_TMA_2SM_LOADENS4_14ComposedLayoutINS4_7SwizzleILi3ELi4ELi3EEENS4_18smem_ptr_flag_bitsILi16EEENSS_INS5_IJNSA_ILi8EEESG_EEENS5_IJSG_SC_EEEEEEEvNS4_8identityES10_S1A_vS1B_EENS_8epilogue10collective18CollectiveEpilogueINS1D_23Sm100TmaWarpSpecializedILi4ELi2ELi64ELb1ELb0EEEJNS5_IJNSA_ILi128EEESF_SG_EEENS5_IJNSS_IS1I_SC_EENSS_ISG_SC_EEEEESI_SJ_SI_SJ_NS1D_6fusion15FusionCallbacksIS1H_NS1N_23LinCombPerRowBiasEltActINS1D_6thread4ReLuESI_fSI_SI_fLi8ELNS_15FloatRoundStyleE2EEES1J_S1M_JEEENS4_5SM1004TMEM4LOAD26SM100_TMEM_LOAD_32dp32b64xENS4_13SM90_TMA_LOADES1A_NS4_39AutoVectorizingCopyWithAssumedAlignmentILi128EEENS4_14SM90_TMA_STOREES1A_S21_S21_EEEvvEEEEvNT_6ParamsE)
        /*0a90*/ 	.short	0x0380
        /*0a92*/ 	.short	0x0800


	//----- nvinfo : EIATTR_SW_WAR
	.align		4
.L_55:
        /*0a94*/ 	.byte	0x04, 0x36
        /*0a96*/ 	.short	(.L_57 - .L_56)
.L_56:
        /*0a98*/ 	.word	0x00000008
.L_57:


//--------------------- .nv.callgraph             --------------------------
	.section	.nv.callgraph,"",@"SHT_CUDA_CALLGRAPH"
	.align	4
	.sectionentsize	8
	.align		4
        /*0000*/ 	.word	0x00000000
	.align		4
        /*0004*/ 	.word	0xffffffff
	.align		4
        /*0008*/ 	.word	index@(_ZN7cutlass13device_kernelINS_4gemm6kernel13GemmUniversalIN4cute5tupleIJiiiiEEENS1_10collective13CollectiveMmaINS1_35MainloopSm100TmaUmmaWarpSpecializedILi5ELi2ELi2ENS5_IJNS4_1CILi2EEENSA_ILi1EEESC_EEEEENS5_IJNSA_ILi256EEESF_NSA_ILi64EEEEEENS_10bfloat16_tENS5_IJlSC_lEEESI_SJ_NS4_8TiledMMAINS4_8MMA_AtomIJNS4_26SM100_MMA_F16BF16_2x1SM_SSISI_SI_fLi256ELi256ELNS4_4UMMA5MajorE0ELSO_0ELNSN_7ScaleInE0ELSP_0EEEEEENS4_6LayoutINS5_IJSC_SC_SC_EEENS5_IJNSA_ILi0EEESU_SU_EEEEENS5_IJNS4_10UnderscoreESX_SX_EEEEENS4_18SM100_TMA_2SM_LOADENS4_14ComposedLayoutINS4_7SwizzleILi3ELi4ELi3EEENS4_18smem_ptr_flag_bitsILi16EEENSS_INS5_IJNSA_ILi8EEESG_EEENS5_IJSG_SC_EEEEEEEvNS4_8identityES10_S1A_vS1B_EENS_8epilogue10collective18CollectiveEpilogueINS1D_23Sm100TmaWarpSpecializedILi4ELi2ELi64ELb1ELb0EEEJNS5_IJNSA_ILi128EEESF_SG_EEENS5_IJNSS_IS1I_SC_EENSS_ISG_SC_EEEEESI_SJ_SI_SJ_NS1D_6fusion15FusionCallbacksIS1H_NS1N_23LinCombPerRowBiasEltActINS1D_6thread4ReLuESI_fSI_SI_fLi8ELNS_15FloatRoundStyleE2EEES1J_S1M_JEEENS4_5SM1004TMEM4LOAD26SM100_TMEM_LOAD_32dp32b64xENS4_13SM90_TMA_LOADES1A_NS4_39AutoVectorizingCopyWithAssumedAlignmentILi128EEENS4_14SM90_TMA_STOREES1A_S21_S21_EEEvvEEEEvNT_6ParamsE)
	.align		4
        /*000c*/ 	.word	index@(__assertfail)
	.align		4
        /*0010*/ 	.word	0x00000000
	.align		4
        /*0014*/ 	.word	0xfffffffe
	.align		4
        /*0018*/ 	.word	0x00000000
	.align		4
        /*001c*/ 	.word	0xfffffffd
	.align		4
        /*0020*/ 	.word	0x00000000
	.align		4
        /*0024*/ 	.word	0xfffffffc


//--------------------- .nv.constant4             --------------------------
	.section	.nv.constant4,"a",@progbits
	.align	8
	.align		8
.nv.constant4:
        /*0000*/ 	.dword	__assertfail
	.align		8
        /*0008*/ 	.dword	__unnamed_1
	.align		8
        /*0010*/ 	.dword	__unnamed_2
	.align		8
        /*0018*/ 	.dword	_ZN39_INTERNAL_04d1ef79_4_k_cu_3fb69c05_29664cuda3std3__45__cpo5beginE
	.align		8
        /*0020*/ 	.dword	_ZN39_INTERNAL_04d1ef79_4_k_cu_3fb69c05_29664cuda3std3__45__cpo3endE
	.align		8
        /*0028*/ 	.dword	_ZN39_INTERNAL_04d1ef79_4_k_cu_3fb69c05_29664cuda3std3__45__cpo6cbeginE
	.align		8
        /*0030*/ 	.dword	_ZN39_INTERNAL_04d1ef79_4_k_cu_3fb69c05_29664cuda3std3__45__cpo4cendE
	.align		8
        /*0038*/ 	.dword	_ZN39_INTERNAL_04d1ef79_4_k_cu_3fb69c05_29664cuda3std3__441_GLOBAL__N__04d1ef79_4_k_cu_3fb69c05_29666ignoreE
	.align		8
        /*0040*/ 	.dword	_ZN39_INTERNAL_04d1ef79_4_k_cu_3fb69c05_29664cuda3std3__419piecewise_constructE
	.align		8
        /*0048*/ 	.dword	_ZN39_INTERNAL_04d1ef79_4_k_cu_3fb69c05_29664cuda3std3__48in_placeE
	.align		8
        /*0050*/ 	.dword	_ZN39_INTERNAL_04d1ef79_4_k_cu_3fb69c05_29664cuda3std6ranges3__45__cpo4swapE
	.align		8
        /*0058*/ 	.dword	_ZN39_INTERNAL_04d1ef79_4_k_cu_3fb69c05_29664cuda3std6ranges3__45__cpo9iter_moveE
	.align		8
        /*0060*/ 	.dword	_ZN39_INTERNAL_04d1ef79_4_k_cu_3fb69c05_29664cute7productE
	.align		8
        /*0068*/ 	.dword	_ZN39_INTERNAL_04d1ef79_4_k_cu_3fb69c05_29664cute1_E
	.align		8
        /*0070*/ 	.dword	$str$25
	.align		8
        /*0078*/ 	.dword	$str$26
	.align		8
        /*0080*/ 	.dword	$str$27
	.align		8
        /*0088*/ 	.dword	$str$28


//--------------------- .text._ZN7cutlass13device_kernelINS_4gemm6kernel13GemmUniversalIN4cute5tupleIJiiiiEEENS1_10collective13CollectiveMmaINS1_35MainloopSm100TmaUmmaWarpSpecializedILi5ELi2ELi2ENS5_IJNS4_1CILi2EEENSA_ILi1EEESC_EEEEENS5_IJNSA_ILi256EEESF_NSA_ILi64EEEEEENS_10bfloat16_tENS5_IJlSC_lEEESI_SJ_NS4_8TiledMMAINS4_8MMA_AtomIJNS4_26SM100_MMA_F16BF16_2x1SM_SSISI_SI_fLi256ELi256ELNS4_4UMMA5MajorE0ELSO_0ELNSN_7ScaleInE0ELSP_0EEEEEENS4_6LayoutINS5_IJSC_SC_SC_EEENS5_IJNSA_ILi0EEESU_SU_EEEEENS5_IJNS4_10UnderscoreESX_SX_EEEEENS4_18SM100_TMA_2SM_LOADENS4_14ComposedLayoutINS4_7SwizzleILi3ELi4ELi3EEENS4_18smem_ptr_flag_bitsILi16EEENSS_INS5_IJNSA_ILi8EEESG_EEENS5_IJSG_SC_EEEEEEEvNS4_8identityES10_S1A_vS1B_EENS_8epilogue10collective18CollectiveEpilogueINS1D_23Sm100TmaWarpSpecializedILi4ELi2ELi64ELb1ELb0EEEJNS5_IJNSA_ILi128EEESF_SG_EEENS5_IJNSS_IS1I_SC_EENSS_ISG_SC_EEEEESI_SJ_SI_SJ_NS1D_6fusion15FusionCallbacksIS1H_NS1N_23LinCombPerRowBiasEltActINS1D_6thread4ReLuESI_fSI_SI_fLi8ELNS_15FloatRoundStyleE2EEES1J_S1M_JEEENS4_5SM1004TMEM4LOAD26SM100_TMEM_LOAD_32dp32b64xENS4_13SM90_TMA_LOADES1A_NS4_39AutoVectorizingCopyWithAssumedAlignmentILi128EEENS4_14SM90_TMA_STOREES1A_S21_S21_EEEvvEEEEvNT_6ParamsE --------------------------
	.section	.text._ZN7cutlass13device_kernelINS_4gemm6kernel13GemmUniversalIN4cute5tupleIJiiiiEEENS1_10collective13CollectiveMmaINS1_35MainloopSm100TmaUmmaWarpSpecializedILi5ELi2ELi2ENS5_IJNS4_1CILi2EEENSA_ILi1EEESC_EEEEENS5_IJNSA_ILi256EEESF_NSA_ILi64EEEEEENS_10bfloat16_tENS5_IJlSC_lEEESI_SJ_NS4_8TiledMMAINS4_8MMA_AtomIJNS4_26SM100_MMA_F16BF16_2x1SM_SSISI_SI_fLi256ELi256ELNS4_4UMMA5MajorE0ELSO_0ELNSN_7ScaleInE0ELSP_0EEEEEENS4_6LayoutINS5_IJSC_SC_SC_EEENS5_IJNSA_ILi0EEESU_SU_EEEEENS5_IJNS4_10UnderscoreESX_SX_EEEEENS4_18SM100_TMA_2SM_LOADENS4_14ComposedLayoutINS4_7SwizzleILi3ELi4ELi3EEENS4_18smem_ptr_flag_bitsILi16EEENSS_INS5_IJNSA_ILi8EEESG_EEENS5_IJSG_SC_EEEEEEEvNS4_8identityES10_S1A_vS1B_EENS_8epilogue10collective18CollectiveEpilogueINS1D_23Sm100TmaWarpSpecializedILi4ELi2ELi64ELb1ELb0EEEJNS5_IJNSA_ILi128EEESF_SG_EEENS5_IJNSS_IS1I_SC_EENSS_ISG_SC_EEEEESI_SJ_SI_SJ_NS1D_6fusion15FusionCallbacksIS1H_NS1N_23LinCombPerRowBiasEltActINS1D_6thread4ReLuESI_fSI_SI_fLi8ELNS_15FloatRoundStyleE2EEES1J_S1M_JEEENS4_5SM1004TMEM4LOAD26SM100_TMEM_LOAD_32dp32b64xENS4_13SM90_TMA_LOADES1A_NS4_39AutoVectorizingCopyWithAssumedAlignmentILi128EEENS4_14SM90_TMA_STOREES1A_S21_S21_EEEvvEEEEvNT_6ParamsE,"ax",@progbits
	.align	128
.text._ZN7cutlass13device_kernelINS_4gemm6kernel13GemmUniversalIN4cute5tupleIJiiiiEEENS1_10collective13CollectiveMmaINS1_35MainloopSm100TmaUmmaWarpSpecializedILi5ELi2ELi2ENS5_IJNS4_1CILi2EEENSA_ILi1EEESC_EEEEENS5_IJNSA_ILi256EEESF_NSA_ILi64EEEEEENS_10bfloat16_tENS5_IJlSC_lEEESI_SJ_NS4_8TiledMMAINS4_8MMA_AtomIJNS4_26SM100_MMA_F16BF16_2x1SM_SSISI_SI_fLi256ELi256ELNS4_4UMMA5MajorE0ELSO_0ELNSN_7ScaleInE0ELSP_0EEEEEENS4_6LayoutINS5_IJSC_SC_SC_EEENS5_IJNSA_ILi0EEESU_SU_EEEEENS5_IJNS4_10UnderscoreESX_SX_EEEEENS4_18SM100_TMA_2SM_LOADENS4_14ComposedLayoutINS4_7SwizzleILi3ELi4ELi3EEENS4_18smem_ptr_flag_bitsILi16EEENSS_INS5_IJNSA_ILi8EEESG_EEENS5_IJSG_SC_EEEEEEEvNS4_8identityES10_S1A_vS1B_EENS_8epilogue10collective18CollectiveEpilogueINS1D_23Sm100TmaWarpSpecializedILi4ELi2ELi64ELb1ELb0EEEJNS5_IJNSA_ILi128EEESF_SG_EEENS5_IJNSS_IS1I_SC_EENSS_ISG_SC_EEEEESI_SJ_SI_SJ_NS1D_6fusion15FusionCallbacksIS1H_NS1N_23LinCombPerRowBiasEltActINS1D_6thread4ReLuESI_fSI_SI_fLi8ELNS_15FloatRoundStyleE2EEES1J_S1M_JEEENS4_5SM1004TMEM4LOAD26SM100_TMEM_LOAD_32dp32b64xENS4_13SM90_TMA_LOADES1A_NS4_39AutoVectorizingCopyWithAssumedAlignmentILi128EEENS4_14SM90_TMA_STOREES1A_S21_S21_EEEvvEEEEvNT_6ParamsE:
        .type           _ZN7cutlass13device_kernelINS_4gemm6kernel13GemmUniversalIN4cute5tupleIJiiiiEEENS1_10collective13CollectiveMmaINS1_35MainloopSm100TmaUmmaWarpSpecializedILi5ELi2ELi2ENS5_IJNS4_1CILi2EEENSA_ILi1EEESC_EEEEENS5_IJNSA_ILi256EEESF_NSA_ILi64EEEEEENS_10bfloat16_tENS5_IJlSC_lEEESI_SJ_NS4_8TiledMMAINS4_8MMA_AtomIJNS4_26SM100_MMA_F16BF16_2x1SM_SSISI_SI_fLi256ELi256ELNS4_4UMMA5MajorE0ELSO_0ELNSN_7ScaleInE0ELSP_0EEEEEENS4_6LayoutINS5_IJSC_SC_SC_EEENS5_IJNSA_ILi0EEESU_SU_EEEEENS5_IJNS4_10UnderscoreESX_SX_EEEEENS4_18SM100_TMA_2SM_LOADENS4_14ComposedLayoutINS4_7SwizzleILi3ELi4ELi3EEENS4_18smem_ptr_flag_bitsILi16EEENSS_INS5_IJNSA_ILi8EEESG_EEENS5_IJSG_SC_EEEEEEEvNS4_8identityES10_S1A_vS1B_EENS_8epilogue10collective18CollectiveEpilogueINS1D_23Sm100TmaWarpSpecializedILi4ELi2ELi64ELb1ELb0EEEJNS5_IJNSA_ILi128EEESF_SG_EEENS5_IJNSS_IS1I_SC_EENSS_ISG_SC_EEEEESI_SJ_SI_SJ_NS1D_6fusion15FusionCallbacksIS1H_NS1N_23LinCombPerRowBiasEltActINS1D_6thread4ReLuESI_fSI_SI_fLi8ELNS_15FloatRoundStyleE2EEES1J_S1M_JEEENS4_5SM1004TMEM4LOAD26SM100_TMEM_LOAD_32dp32b64xENS4_13SM90_TMA_LOADES1A_NS4_39AutoVectorizingCopyWithAssumedAlignmentILi128EEENS4_14SM90_TMA_STOREES1A_S21_S21_EEEvvEEEEvNT_6ParamsE,@function
        .size           _ZN7cutlass13device_kernelINS_4gemm6kernel13GemmUniversalIN4cute5tupleIJiiiiEEENS1_10collective13CollectiveMmaINS1_35MainloopSm100TmaUmmaWarpSpecializedILi5ELi2ELi2ENS5_IJNS4_1CILi2EEENSA_ILi1EEESC_EEEEENS5_IJNSA_ILi256EEESF_NSA_ILi64EEEEEENS_10bfloat16_tENS5_IJlSC_lEEESI_SJ_NS4_8TiledMMAINS4_8MMA_AtomIJNS4_26SM100_MMA_F16BF16_2x1SM_SSISI_SI_fLi256ELi256ELNS4_4UMMA5MajorE0ELSO_0ELNSN_7ScaleInE0ELSP_0EEEEEENS4_6LayoutINS5_IJSC_SC_SC_EEENS5_IJNSA_ILi0EEESU_SU_EEEEENS5_IJNS4_10UnderscoreESX_SX_EEEEENS4_18SM100_TMA_2SM_LOADENS4_14ComposedLayoutINS4_7SwizzleILi3ELi4ELi3EEENS4_18smem_ptr_flag_bitsILi16EEENSS_INS5_IJNSA_ILi8EEESG_EEENS5_IJSG_SC_EEEEEEEvNS4_8identityES10_S1A_vS1B_EENS_8epilogue10collective18CollectiveEpilogueINS1D_23Sm100TmaWarpSpecializedILi4ELi2ELi64ELb1ELb0EEEJNS5_IJNSA_ILi128EEESF_SG_EEENS5_IJNSS_IS1I_SC_EENSS_ISG_SC_EEEEESI_SJ_SI_SJ_NS1D_6fusion15FusionCallbacksIS1H_NS1N_23LinCombPerRowBiasEltActINS1D_6thread4ReLuESI_fSI_SI_fLi8ELNS_15FloatRoundStyleE2EEES1J_S1M_JEEENS4_5SM1004TMEM4LOAD26SM100_TMEM_LOAD_32dp32b64xENS4_13SM90_TMA_LOADES1A_NS4_39AutoVectorizingCopyWithAssumedAlignmentILi128EEENS4_14SM90_TMA_STOREES1A_S21_S21_EEEvvEEEEvNT_6ParamsE,(.L_x_196 - _ZN7cutlass13device_kernelINS_4gemm6kernel13GemmUniversalIN4cute5tupleIJiiiiEEENS1_10collective13CollectiveMmaINS1_35MainloopSm100TmaUmmaWarpSpecializedILi5ELi2ELi2ENS5_IJNS4_1CILi2EEENSA_ILi1EEESC_EEEEENS5_IJNSA_ILi256EEESF_NSA_ILi64EEEEEENS_10bfloat16_tENS5_IJlSC_lEEESI_SJ_NS4_8TiledMMAINS4_8MMA_AtomIJNS4_26SM100_MMA_F16BF16_2x1SM_SSISI_SI_fLi256ELi256ELNS4_4UMMA5MajorE0ELSO_0ELNSN_7ScaleInE0ELSP_0EEEEEENS4_6LayoutINS5_IJSC_SC_SC_EEENS5_IJNSA_ILi0EEESU_SU_EEEEENS5_IJNS4_10UnderscoreESX_SX_EEEEENS4_18SM100_TMA_2SM_LOADENS4_14ComposedLayoutINS4_7SwizzleILi3ELi4ELi3EEENS4_18smem_ptr_flag_bitsILi16EEENSS_INS5_IJNSA_ILi8EEESG_EEENS5_IJSG_SC_EEEEEEEvNS4_8identityES10_S1A_vS1B_EENS_8epilogue10collective18CollectiveEpilogueINS1D_23Sm100TmaWarpSpecializedILi4ELi2ELi64ELb1ELb0EEEJNS5_IJNSA_ILi128EEESF_SG_EEENS5_IJNSS_IS1I_SC_EENSS_ISG_SC_EEEEESI_SJ_SI_SJ_NS1D_6fusion15FusionCallbacksIS1H_NS1N_23LinCombPerRowBiasEltActINS1D_6thread4ReLuESI_fSI_SI_fLi8ELNS_15FloatRoundStyleE2EEES1J_S1M_JEEENS4_5SM1004TMEM4LOAD26SM100_TMEM_LOAD_32dp32b64xENS4_13SM90_TMA_LOADES1A_NS4_39AutoVectorizingCopyWithAssumedAlignmentILi128EEENS4_14SM90_TMA_STOREES1A_S21_S21_EEEvvEEEEvNT_6ParamsE)
        .other          _ZN7cutlass13device_kernelINS_4gemm6kernel13GemmUniversalIN4cute5tupleIJiiiiEEENS1_10collective13CollectiveMmaINS1_35MainloopSm100TmaUmmaWarpSpecializedILi5ELi2ELi2ENS5_IJNS4_1CILi2EEENSA_ILi1EEESC_EEEEENS5_IJNSA_ILi256EEESF_NSA_ILi64EEEEEENS_10bfloat16_tENS5_IJlSC_lEEESI_SJ_NS4_8TiledMMAINS4_8MMA_AtomIJNS4_26SM100_MMA_F16BF16_2x1SM_SSISI_SI_fLi256ELi256ELNS4_4UMMA5MajorE0ELSO_0ELNSN_7ScaleInE0ELSP_0EEEEEENS4_6LayoutINS5_IJSC_SC_SC_EEENS5_IJNSA_ILi0EEESU_SU_EEEEENS5_IJNS4_10UnderscoreESX_SX_EEEEENS4_18SM100_TMA_2SM_LOADENS4_14ComposedLayoutINS4_7SwizzleILi3ELi4ELi3EEENS4_18smem_ptr_flag_bitsILi16EEENSS_INS5_IJNSA_ILi8EEESG_EEENS5_IJSG_SC_EEEEEEEvNS4_8identityES10_S1A_vS1B_EENS_8epilogue10collective18CollectiveEpilogueINS1D_23Sm100TmaWarpSpecializedILi4ELi2ELi64ELb1ELb0EEEJNS5_IJNSA_ILi128EEESF_SG_EEENS5_IJNSS_IS1I_SC_EENSS_ISG_SC_EEEEESI_SJ_SI_SJ_NS1D_6fusion15FusionCallbacksIS1H_NS1N_23LinCombPerRowBiasEltActINS1D_6thread4ReLuESI_fSI_SI_fLi8ELNS_15FloatRoundStyleE2EEES1J_S1M_JEEENS4_5SM1004TMEM4LOAD26SM100_TMEM_LOAD_32dp32b64xENS4_13SM90_TMA_LOADES1A_NS4_39AutoVectorizingCopyWithAssumedAlignmentILi128EEENS4_14SM90_TMA_STOREES1A_S21_S21_EEEvvEEEEvNT_6ParamsE,@"STO_CUDA_ENTRY STV_DEFAULT"
_ZN7cutlass13device_kernelINS_4gemm6kernel13GemmUniversalIN4cute5tupleIJiiiiEEENS1_10collective13CollectiveMmaINS1_35MainloopSm100TmaUmmaWarpSpecializedILi5ELi2ELi2ENS5_IJNS4_1CILi2EEENSA_ILi1EEESC_EEEEENS5_IJNSA_ILi256EEESF_NSA_ILi64EEEEEENS_10bfloat16_tENS5_IJlSC_lEEESI_SJ_NS4_8TiledMMAINS4_8MMA_AtomIJNS4_26SM100_MMA_F16BF16_2x1SM_SSISI_SI_fLi256ELi256ELNS4_4UMMA5MajorE0ELSO_0ELNSN_7ScaleInE0ELSP_0EEEEEENS4_6LayoutINS5_IJSC_SC_SC_EEENS5_IJNSA_ILi0EEESU_SU_EEEEENS5_IJNS4_10UnderscoreESX_SX_EEEEENS4_18SM100_TMA_2SM_LOADENS4_14ComposedLayoutINS4_7SwizzleILi3ELi4ELi3EEENS4_18smem_ptr_flag_bitsILi16EEENSS_INS5_IJNSA_ILi8EEESG_EEENS5_IJSG_SC_EEEEEEEvNS4_8identityES10_S1A_vS1B_EENS_8epilogue10collective18CollectiveEpilogueINS1D_23Sm100TmaWarpSpecializedILi4ELi2ELi64ELb1ELb0EEEJNS5_IJNSA_ILi128EEESF_SG_EEENS5_IJNSS_IS1I_SC_EENSS_ISG_SC_EEEEESI_SJ_SI_SJ_NS1D_6fusion15FusionCallbacksIS1H_NS1N_23LinCombPerRowBiasEltActINS1D_6thread4ReLuESI_fSI_SI_fLi8ELNS_15FloatRoundStyleE2EEES1J_S1M_JEEENS4_5SM1004TMEM4LOAD26SM100_TMEM_LOAD_32dp32b64xENS4_13SM90_TMA_LOADES1A_NS4_39AutoVectorizingCopyWithAssumedAlignmentILi128EEENS4_14SM90_TMA_STOREES1A_S21_S21_EEEvvEEEEvNT_6ParamsE:
[----:B------:R-:W1:Y:S01]  /*0000*/  LDC R1, c[0x0][0x37c] ;  /* 0x0000df00ff017b82 */ /* 0x000e620000000800 */
[----:B------:R-:W2:Y:S01]  /*0010*/  S2R R0, SR_TID.X ;  /* 0x0000000000007919 */ /* 0x000ea20000002100 */
[----:B------:R-:W3:Y:S06]  /*0020*/  LDCU.64 UR8, c[0x0][0x890] ;  /* 0x00011200ff0877ac */ /* 0x000eec0008000a00 */
[----:B------:R-:W4:Y:S01]  /*0030*/  S2UR UR37, SR_CgaCtaId ;  /* 0x00000000002579c3 */ /* 0x000f220000008800 */
[----:B------:R-:W-:Y:S02]  /*0040*/  PRMT R192, RZ, 0x7610, R192 ;  /* 0x00007610ffc07816 */ /* 0x000fe400000000c0 */
[----:B------:R-:W-:Y:S01]  /*0050*/  ELECT P0, URZ, PT ;  /* 0x0000000000ff782f */ /* 0x000fe20003800000 */
[----:B------:R-:W1:Y:S01]  /*0060*/  LDCU.64 UR46, c[0x0][0x358] ;  /* 0x00006b00ff2e77ac */ /* 0x000e620008000a00 */
[----:B---3--:R-:W-:-:S04]  /*0070*/  UISETP.NE.U32.AND UP1, UPT, UR8, URZ, UPT ;  /* 0x000000ff0800728c */ /* 0x008fc8000bf25070 */
[----:B------:R-:W-:Y:S02]  /*0080*/  UISETP.NE.AND.EX UP2, UPT, UR9, URZ, UPT, UP1 ;  /* 0x000000ff0900728c */ /* 0x000fe4000bf45310 */
[----:B----4-:R-:W-:Y:S02]  /*0090*/  ULOP3.LUT UR5, UR37, 0x1, URZ, 0xc0, !UPT ;  /* 0x0000000125057892 */ /* 0x010fe4000f8ec0ff */
[----:B------:R-:W-:Y:S01]  /*00a0*/  ULOP3.LUT UR4, UR37, 0x1, URZ, 0x3c, !UPT ;  /* 0x0000000125047892 */ /* 0x000fe2000f8e3cff */
[----:B--2---:R-:W-:-:S05]  /*00b0*/  SHF.R.U32.HI R199, RZ, 0x5, R0 ;  /* 0x00000005ffc77819 */ /* 0x004fca0000011600 */
[----:B------:R-:W2:Y:S02]  /*00c0*/  SHFL.IDX PT, R2, R199, RZ, 0x1f ;  /* 0x00001fffc7027589 */ /* 0x000ea400000e0000 */
[----:B--2---:R-:W-:Y:S01]  /*00d0*/  R2UR UR10, R2 ;  /* 0x00000000020a72ca */ /* 0x004fe200000e0000 */
[----:B-1----:R-:W-:Y:S05]  /*00e0*/  BRA.U UP2, `(.L_x_0) ;  /* 0x00000001022c7547 */ /* 0x002fea000b800000 */
[----:B------:R-:W1:Y:S02]  /*00f0*/  LDCU.64 UR6, c[0x0][0x888] ;  /* 0x00011100ff0677ac */ /* 0x000e640008000a00 */
[----:B-1----:R-:W-:-:S04]  /*0100*/  UISETP.NE.U32.AND UP0, UPT, UR6, URZ, UPT ;  /* 0x000000ff0600728c */ /* 0x002fc8000bf05070 */
[----:B------:R-:W-:-:S09]  /*0110*/  UISETP.NE.AND.EX UP0, UPT, UR7, URZ, UPT, UP0 ;  /* 0x000000ff0700728c */ /* 0x000fd2000bf05300 */
[----:B------:R-:W-:Y:S05]  /*0120*/  BRA.U !UP0, `(.L_x_1) ;  /* 0x0000000108107547 */ /* 0x000fea000b800000 */
[----:B------:R-:W1:Y:S02]  /*0130*/  LDC.64 R2, c[0x0][0x888] ;  /* 0x00022200ff027b82 */ /* 0x000e640000000a00 */
[----:B-1----:R1:W5:Y:S01]  /*0140*/  LDG.E R143, desc[UR46][R2.64] ;  /* 0x0000002e028f7981 */ /* 0x002362000c1e1900 */
[----:B------:R-:W-:Y:S01]  /*0150*/  HFMA2 R192, -RZ, RZ, 0, 5.9604644775390625e-08 ;  /* 0x00000001ffc07431 */ /* 0x000fe200000001ff */
[----:B------:R-:W-:Y:S05]  /*0160*/  BRA `(.L_x_0) ;  /* 0x00000000000c7947 */ /* 0x000fea0003800000 */
.L_x_1:
[----:B------:R-:W1:Y:S01]  /*0170*/  LDCU UR6, c[0x0][0x880] ;  /* 0x00011000ff0677ac */ /* 0x000e620008000800 */
[----:B------:R-:W-:Y:S01]  /*0180*/  HFMA2 R192, -RZ, RZ, 0, 5.9604644775390625e-08 ;  /* 0x00000001ffc07431 */ /* 0x000fe200000001ff */
[----:B-1----:R-:W-:-:S07]  /*0190*/  MOV R143, UR6 ;  /* 0x00000006008f7c02 */ /* 0x002fce0008000f00 */
.L_x_0:
[----:B------:R-:W2:Y:S02]  /*01a0*/  LDCU.64 UR6, c[0x0][0x8b0] ;  /* 0x00011600ff0677ac */ /* 0x000ea40008000a00 */
[----:B--2---:R-:W-:-:S04]  /*01b0*/  UISETP.NE.U32.AND UP0, UPT, UR6, URZ, UPT ;  /* 0x000000ff0600728c */ /* 0x004fc8000bf05070 */
[----:B------:R-:W-:-:S09]  /*01c0*/  UISETP.NE.AND.EX UP0, UPT, UR7, URZ, UPT, UP0 ;  /* 0x000000ff0700728c */ /* 0x000fd2000bf05300 */
[----:B------:R-:W-:Y:S05]  /*01d0*/  BRA.U UP0, `(.L_x_2) ;  /* 0x0000000100247547 */ /* 0x000fea000b800000 */
[----:B------:R-:W2:Y:S02]  /*01e0*/  LDCU.64 UR6, c[0x0][0x8a8] ;  /* 0x00011500ff0677ac */ /* 0x000ea40008000a00 */
[----:B--2---:R-:W-:-:S04]  /*01f0*/  UISETP.NE.U32.AND UP0, UPT, UR6, URZ, UPT ;  /* 0x000000ff0600728c */ /* 0x004fc8000bf05070 */
[----:B------:R-:W-:-:S09]  /*0200*/  UISETP.NE.AND.EX UP0, UPT, UR7, URZ, UPT, UP0 ;  /* 0x000000ff0700728c */ /* 0x000fd2000bf05300 */
[----:B------:R-:W-:Y:S05]  /*0210*/  BRA.U !UP0, `(.L_x_3) ;  /* 0x00000001080c7547 */ /* 0x000fea000b800000 */
[----:B-1----:R-:W1:Y:S02]  /*0220*/  LDC.64 R2, c[0x0][0x8a8] ;  /* 0x00022a00ff027b82 */ /* 0x002e640000000a00 */
[----:B-1----:R2:W5:Y:S01]  /*0230*/  LDG.E R141, desc[UR46][R2.64] ;  /* 0x0000002e028d7981 */ /* 0x002562000c1e1900 */
[----:B------:R-:W-:Y:S05]  /*0240*/  BRA `(.L_x_2) ;  /* 0x0000000000087947 */ /* 0x000fea0003800000 */
.L_x_3:
[----:B------:R-:W2:Y:S02]  /*0250*/  LDCU UR6, c[0x0][0x8a0] ;  /* 0x00011400ff0677ac */ /* 0x000ea40008000800 */
[----:B--2---:R-:W-:Y:S02]  /*0260*/  MOV R141, UR6 ;  /* 0x00000006008d7c02 */ /* 0x004fe40008000f00 */
.L_x_2:
[----:B-12---:R-:W-:Y:S01]  /*0270*/  IMAD.U32 R2, RZ, RZ, UR10 ;  /* 0x0000000aff027e24 */ /* 0x006fe2000f8e00ff */
[----:B------:R-:W-:Y:S04]  /*0280*/  BSSY.RECONVERGENT B0, `(.L_x_4) ;  /* 0x000000c000007945 */ /* 0x000fe80003800200 */
[C---:B------:R-:W-:Y:S02]  /*0290*/  ISETP.NE.OR P2, PT, R2.reuse, 0x1, !P0 ;  /* 0x000000010200780c */ /* 0x040fe40004745670 */
[----:B------:R-:W-:-:S11]  /*02a0*/  ISETP.NE.OR P1, PT, R2, 0x3, !P0 ;  /* 0x000000030200780c */ /* 0x000fd60004725670 */
[----:B------:R-:W-:Y:S05]  /*02b0*/  @P2 BRA `(.L_x_5) ;  /* 0x0000000000202947 */ /* 0x000fea0003800000 */
[----:B------:R-:W1:Y:S02]  /*02c0*/  LDCU.64 UR6, c[0x0][0x348] ;  /* 0x00006900ff0677ac */ /* 0x000e640008000a00 */
[----:B-1----:R-:W-:Y:S02]  /*02d0*/  UIADD3 UR12, UP3, UPT, UR6, 0x80, URZ ;  /* 0x00000080060c7890 */ /* 0x002fe4000ff7e0ff */
[----:B------:R-:W-:Y:S02]  /*02e0*/  UIADD3 UR6, UP0, UPT, UR6, 0x180, URZ ;  /* 0x0000018006067890 */ /* 0x000fe4000ff1e0ff */
[----:B------:R-:W-:Y:S02]  /*02f0*/  UIADD3.X UR13, UPT, UPT, URZ, UR7, URZ, UP3, !UPT ;  /* 0x00000007ff0d7290 */ /* 0x000fe40009ffe4ff */
[----:B------:R-:W-:-:S07]  /*0300*/  UIADD3.X UR7, UPT, UPT, URZ, UR7, URZ, UP0, !UPT ;  /* 0x00000007ff077290 */ /* 0x000fce00087fe4ff */
[----:B------:R1:W-:Y:S02]  /*0310*/  UTMACCTL.PF [UR12] ;  /* 0x000000000c0079b9 */ /* 0x0003e40008040000 */
[----:B------:R1:W-:Y:S02]  /*0320*/  UTMACCTL.PF [UR6] ;  /* 0x00000000060079b9 */ /* 0x0003e40008040000 */
[----:B-1----:R-:W-:Y:S01]  /*0330*/  NOP ;  /* 0x0000000000007918 */ /* 0x002fe20000000000 */
.L_x_5:
[----:B------:R-:W-:Y:S05]  /*0340*/  BSYNC.RECONVERGENT B0 ;  /* 0x0000000000007941 */ /* 0x000fea0003800200 */
.L_x_4:
[----:B------:R-:W-:Y:S04]  /*0350*/  BSSY.RECONVERGENT B0, `(.L_x_6) ;  /* 0x000000a000007945 */ /* 0x000fe80003800200 */
        /* <DEDUP_REMOVED lines=9> */
.L_x_7:
[----:B------:R-:W-:Y:S05]  /*03f0*/  BSYNC.RECONVERGENT B0 ;  /* 0x0000000000007941 */ /* 0x000fea0003800200 */
.L_x_6:
[----:B------:R-:W1:Y:S01]  /*0400*/  LDCU.64 UR6, c[0x0][0x888] ;  /* 0x00011100ff0677ac */ /* 0x000e620008000a00 */
[----:B------:R-:W-:Y:S01]  /*0410*/  PLOP3.LUT P1, PT, PT, PT, UP1, 0x80, 0x8 ;  /* 0x000000000008781c */ /* 0x000fe20003f2f018 */
[----:B------:R-:W-:-:S03]  /*0420*/  UPLOP3.LUT UP5, UPT, UPT, UPT, UPT, 0x40, 0x4 ;  /* 0x000000000004789c */ /* 0x000fc60003fae870 */
[----:B------:R-:W-:Y:S01]  /*0430*/  ISETP.NE.AND.EX P1, PT, RZ, UR9, PT, P1 ;  /* 0x00000009ff007c0c */ /* 0x000fe2000bf25310 */
[----:B-1----:R-:W-:-:S04]  /*0440*/  UISETP.NE.U32.AND UP0, UPT, UR6, URZ, UPT ;  /* 0x000000ff0600728c */ /* 0x002fc8000bf05070 */
[----:B------:R-:W-:-:S06]  /*0450*/  UISETP.NE.AND.EX UP0, UPT, UR7, URZ, UPT, UP0 ;  /* 0x000000ff0700728c */ /* 0x000fcc000bf05300 */
[----:B------:R-:W-:-:S13]  /*0460*/  PLOP3.LUT P2, PT, PT, PT, UP0, 0x80, 0x8 ;  /* 0x000000000008781c */ /* 0x000fda0003f4f008 */
[----:B------:R-:W-:Y:S05]  /*0470*/  @P2 BRA P1, `(.L_x_8) ;  /* 0x0000000000142947 */ /* 0x000fea0000800000 */
[----:B------:R-:W-:Y:S01]  /*0480*/  PLOP3.LUT P2, PT, PT, PT, UP2, 0x80, 0x8 ;  /* 0x000000000008781c */ /* 0x000fe20003f4f028 */
[----:B------:R-:W-:-:S12]  /*0490*/  UPLOP3.LUT UP5, UPT, UPT, UPT, UP0, 0x40, 0x4 ;  /* 0x000000000004789c */ /* 0x000fd80003fae800 */
[----:B-----5:R-:W-:-:S13]  /*04a0*/  @!P2 FSETP.EQ.AND P1, PT, R143, RZ, PT ;  /* 0x000000ff8f00a20b */ /* 0x020fda0003f22000 */
[----:B------:R-:W-:Y:S01]  /*04b0*/  @!P2 VOTEU.ANY UP1, P1 ;  /* 0x0000000000ffa886 */ /* 0x000fe20000820100 */
[----:B------:R-:W-:-:S11]  /*04c0*/  @!UP2 UPLOP3.LUT UP5, UPT, UPT, UPT, UP1, 0x80, 0x8 ;  /* 0x000000000008a89c */ /* 0x000fd60003faf010 */
.L_x_8:
[----:B------:R-:W1:Y:S01]  /*04d0*/  SHFL.IDX PT, R2, R199, RZ, 0x1f ;  /* 0x00001fffc7027589 */ /* 0x000e6200000e0000 */
[----:B------:R-:W-:-:S04]  /*04e0*/  UISETP.NE.AND UP1, UPT, UR10, 0x2, UPT ;  /* 0x000000020a00788c */ /* 0x000fc8000bf25270 */
[----:B------:R-:W-:Y:S02]  /*04f0*/  UISETP.EQ.AND UP2, UPT, UR5, URZ, !UP1 ;  /* 0x000000ff0500728c */ /* 0x000fe4000cf42270 */
[----:B------:R-:W-:-:S04]  /*0500*/  USEL UR7, URZ, 0x1, UP1 ;  /* 0x00000001ff077887 */ /* 0x000fc80008800000 */
[----:B------:R-:W-:Y:S02]  /*0510*/  PLOP3.LUT P5, PT, P0, PT, UP2, 0x80, 0x8 ;  /* 0x000000000008781c */ /* 0x000fe400007af028 */
[----:B-1----:R-:W-:-:S13]  /*0520*/  ISETP.NE.AND P1, PT, R2, RZ, PT ;  /* 0x000000ff0200720c */ /* 0x002fda0003f25270 */
[----:B------:R-:W-:Y:S05]  /*0530*/  @P1 BRA `(.L_x_9) ;  /* 0x00000000004c1947 */ /* 0x000fea0003800000 */
[----:B------:R-:W-:Y:S01]  /*0540*/  UMOV UR8, 0x400 ;  /* 0x0000040000087882 */ /* 0x000fe20000000000 */
[----:B------:R-:W-:Y:S01]  /*0550*/  UMOV UR6, 0x1 ;  /* 0x0000000100067882 */ /* 0x000fe20000000000 */
[----:B------:R-:W-:Y:S02]  /*0560*/  ULEA UR8, UR37, UR8, 0x18 ;  /* 0x0000000825087291 */ /* 0x000fe4000f8ec0ff */
[----:B------:R-:W-:-:S04]  /*0570*/  UIADD3 UR12, UPT, UPT, -UR6, 0x100000, URZ ;  /* 0x00100000060c7890 */ /* 0x000fc8000fffe1ff */
[----:B------:R-:W-:Y:S02]  /*0580*/  USHF.L.U32 UR13, UR12, 0xb, URZ ;  /* 0x0000000b0c0d7899 */ /* 0x000fe400080006ff */
[----:B------:R-:W-:Y:S01]  /*0590*/  USHF.L.U32 UR12, UR12, 0x1, URZ ;  /* 0x000000010c0c7899 */ /* 0x000fe200080006ff */
[----:B------:R-:W-:Y:S01]  /*05a0*/  ELECT P1, URZ, PT ;  /* 0x0000000000ff782f */ /* 0x000fe20003820000 */
[----:B------:R-:W1:Y:S10]  /*05b0*/  FENCE.VIEW.ASYNC.S ;  /* 0x00000000000073c6 */ /* 0x000e740000000000 */
[----:B-1----:R1:W2:Y:S01]  /*05c0*/  SYNCS.EXCH.64 URZ, [UR8], UR12 ;  /* 0x0000000c08ff75b2 */ /* 0x0022a20008000100 */
[----:B------:R1:W3:Y:S01]  /*05d0*/  SYNCS.EXCH.64 URZ, [UR8+0x28], UR12 ;  /* 0x0000280c08ff75b2 */ /* 0x0002e20008000100 */
[----:B------:R1:W4:Y:S01]  /*05e0*/  SYNCS.EXCH.64 URZ, [UR8+0x8], UR12 ;  /* 0x0000080c08ff75b2 */ /* 0x0003220008000100 */
[----:B------:R1:W1:Y:S01]  /*05f0*/  SYNCS.EXCH.64 URZ, [UR8+0x30], UR12 ;  /* 0x0000300c08ff75b2 */ /* 0x0002620008000100 */
[----:B------:R1:W1:Y:S01]  /*0600*/  SYNCS.EXCH.64 URZ, [UR8+0x10], UR12 ;  /* 0x0000100c08ff75b2 */ /* 0x0002620008000100 */
[----:B------:R1:W1:Y:S01]  /*0610*/  SYNCS.EXCH.64 URZ, [UR8+0x38], UR12 ;  /* 0x0000380c08ff75b2 */ /* 0x0002620008000100 */
[----:B------:R1:W1:Y:S01]  /*0620*/  SYNCS.EXCH.64 URZ, [UR8+0x18], UR12 ;  /* 0x0000180c08ff75b2 */ /* 0x0002620008000100 */
[----:B------:R1:W1:Y:S01]  /*0630*/  SYNCS.EXCH.64 URZ, [UR8+0x40], UR12 ;  /* 0x0000400c08ff75b2 */ /* 0x0002620008000100 */
[----:B------:R1:W1:Y:S01]  /*0640*/  SYNCS.EXCH.64 URZ, [UR8+0x20], UR12 ;  /* 0x0000200c08ff75b2 */ /* 0x0002620008000100 */
[----:B------:R1:W1:Y:S01]  /*0650*/  SYNCS.EXCH.64 URZ, [UR8+0x48], UR12 ;  /* 0x0000480c08ff75b2 */ /* 0x0002620008000100 */
[----:B------:R-:W-:Y:S01]  /*0660*/  NOP ;  /* 0x0000000000007918 */ /* 0x000fe20000000000 */
.L_x_9:
[----:B------:R-:W2:Y:S01]  /*0670*/  SHFL.IDX PT, R2, R199, RZ, 0x1f ;  /* 0x00001fffc7027589 */ /* 0x000ea200000e0000 */
[----:B------:R-:W-:Y:S01]  /*0680*/  NOP ;  /* 0x0000000000007918 */ /* 0x000fe20000000000 */
[----:B--2---:R-:W-:-:S13]  /*0690*/  ISETP.NE.AND P1, PT, R2, 0x1, PT ;  /* 0x000000010200780c */ /* 0x004fda0003f25270 */
[----:B------:R-:W-:Y:S05]  /*06a0*/  @P1 BRA `(.L_x_10) ;  /* 0x0000000000541947 */ /* 0x000fea0003800000 */
[----:B------:R-:W-:Y:S01]  /*06b0*/  UMOV UR9, 0x400 ;  /* 0x0000040000097882 */ /* 0x000fe20000000000 */
[----:B-1----:R-:W-:Y:S01]  /*06c0*/  UMOV UR8, 0x20 ;  /* 0x0000002000087882 */ /* 0x002fe20000000000 */
[----:B------:R-:W-:Y:S01]  /*06d0*/  UMOV UR6, 0x80 ;  /* 0x0000008000067882 */ /* 0x000fe20000000000 */
[----:B------:R-:W-:Y:S02]  /*06e0*/  ULEA UR9, UR37, UR9, 0x18 ;  /* 0x0000000925097291 */ /* 0x000fe4000f8ec0ff */
[----:B------:R-:W-:-:S04]  /*06f0*/  UIADD3 UR12, UPT, UPT, -UR8, 0x100000, URZ ;  /* 0x00100000080c7890 */ /* 0x000fc8000fffe1ff */
[----:B------:R-:W-:Y:S02]  /*0700*/  USHF.L.U32 UR13, UR12, 0xb, URZ ;  /* 0x0000000b0c0d7899 */ /* 0x000fe400080006ff */
[----:B------:R-:W-:Y:S02]  /*0710*/  USHF.L.U32 UR12, UR12, 0x1, URZ ;  /* 0x000000010c0c7899 */ /* 0x000fe400080006ff */
[----:B------:R-:W-:-:S04]  /*0720*/  UIADD3 UR14, UPT, UPT, -UR6, 0x100000, URZ ;  /* 0x00100000060e7890 */ /* 0x000fc8000fffe1ff */
[----:B------:R-:W-:Y:S02]  /*0730*/  USHF.L.U32 UR15, UR14, 0xb, URZ ;  /* 0x0000000b0e0f7899 */ /* 0x000fe400080006ff */
[----:B------:R-:W-:Y:S01]  /*0740*/  USHF.L.U32 UR14, UR14, 0x1, URZ ;  /* 0x000000010e0e7899 */ /* 0x000fe200080006ff */
[----:B------:R-:W-:Y:S01]  /*0750*/  ELECT P1, URZ, PT ;  /* 0x0000000000ff782f */ /* 0x000fe20003820000 */
[----:B------:R-:W1:Y:S02]  /*0760*/  FENCE.VIEW.ASYNC.S ;  /* 0x00000000000073c6 */ /* 0x000e640000000000 */
[----:B-1----:R2:W1:Y:S08]  /*0770*/  SYNCS.EXCH.64 URZ, [UR9+0x50], UR12 ;  /* 0x0000500c09ff75b2 */ /* 0x0024700008000100 */
[----:B------:R2:W1:Y:S01]  /*0780*/  SYNCS.EXCH.64 URZ, [UR9+0x70], UR14 ;  /* 0x0000700e09ff75b2 */ /* 0x0004620008000100 */
[----:B------:R2:W1:Y:S01]  /*0790*/  SYNCS.EXCH.64 URZ, [UR9+0x58], UR12 ;  /* 0x0000580c09ff75b2 */ /* 0x0004620008000100 */
[----:B------:R2:W1:Y:S01]  /*07a0*/  SYNCS.EXCH.64 URZ, [UR9+0x78], UR14 ;  /* 0x0000780e09ff75b2 */ /* 0x0004620008000100 */
[----:B------:R2:W1:Y:S01]  /*07b0*/  SYNCS.EXCH.64 URZ, [UR9+0x60], UR12 ;  /* 0x0000600c09ff75b2 */ /* 0x0004620008000100 */
[----:B------:R2:W1:Y:S01]  /*07c0*/  SYNCS.EXCH.64 URZ, [UR9+0x80], UR14 ;  /* 0x0000800e09ff75b2 */ /* 0x0004620008000100 */
[----:B------:R2:W1:Y:S01]  /*07d0*/  SYNCS.EXCH.64 URZ, [UR9+0x68], UR12 ;  /* 0x0000680c09ff75b2 */ /* 0x0004620008000100 */
[----:B------:R2:W1:Y:S02]  /*07e0*/  SYNCS.EXCH.64 URZ, [UR9+0x88], UR14 ;  /* 0x0000880e09ff75b2 */ /* 0x0004640008000100 */
[----:B--2---:R-:W-:Y:S01]  /*07f0*/  NOP ;  /* 0x0000000000007918 */ /* 0x004fe20000000000 */
.L_x_10:
[----:B------:R-:W2:Y:S01]  /*0800*/  SHFL.IDX PT, R2, R199, RZ, 0x1f ;  /* 0x00001fffc7027589 */ /* 0x000ea200000e0000 */
[----:B------:R-:W-:Y:S01]  /*0810*/  NOP ;  /* 0x0000000000007918 */ /* 0x000fe20000000000 */
[----:B--2---:R-:W-:-:S13]  /*0820*/  ISETP.NE.AND P1, PT, R2, 0x3, PT ;  /* 0x000000030200780c */ /* 0x004fda0003f25270 */
[----:B------:R-:W-:Y:S05]  /*0830*/  @P1 BRA `(.L_x_11) ;  /* 0x00000000002c1947 */ /* 0x000fea0003800000 */
[----:B-1----:R-:W-:Y:S01]  /*0840*/  UMOV UR8, 0x400 ;  /* 0x0000040000087882 */ /* 0x002fe20000000000 */
[----:B------:R-:W-:Y:S01]  /*0850*/  UMOV UR6, 0x20 ;  /* 0x0000002000067882 */ /* 0x000fe20000000000 */
[----:B------:R-:W-:Y:S02]  /*0860*/  ULEA UR8, UR37, UR8, 0x18 ;  /* 0x0000000825087291 */ /* 0x000fe4000f8ec0ff */
[----:B------:R-:W-:-:S04]  /*0870*/  UIADD3 UR12, UPT, UPT, -UR6, 0x100000, URZ ;  /* 0x00100000060c7890 */ /* 0x000fc8000fffe1ff */
[----:B------:R-:W-:Y:S02]  /*0880*/  USHF.L.U32 UR13, UR12, 0xb, URZ ;  /* 0x0000000b0c0d7899 */ /* 0x000fe400080006ff */
[----:B------:R-:W-:Y:S01]  /*0890*/  USHF.L.U32 UR12, UR12, 0x1, URZ ;  /* 0x000000010c0c7899 */ /* 0x000fe200080006ff */
[----:B------:R-:W-:Y:S01]  /*08a0*/  ELECT P1, URZ, PT ;  /* 0x0000000000ff782f */ /* 0x000fe20003820000 */
[----:B------:R-:W1:Y:S10]  /*08b0*/  FENCE.VIEW.ASYNC.S ;  /* 0x00000000000073c6 */ /* 0x000e740000000000 */
[----:B-1----:R2:W1:Y:S01]  /*08c0*/  SYNCS.EXCH.64 URZ, [UR8+0x90], UR12 ;  /* 0x0000900c08ff75b2 */ /* 0x0024620008000100 */
[----:B------:R2:W1:Y:S02]  /*08d0*/  SYNCS.EXCH.64 URZ, [UR8+0x98], UR12 ;  /* 0x0000980c08ff75b2 */ /* 0x0004640008000100 */
[----:B--2---:R-:W-:Y:S01]  /*08e0*/  NOP ;  /* 0x0000000000007918 */ /* 0x004fe20000000000 */
.L_x_11:
[----:B------:R-:W2:Y:S01]  /*08f0*/  SHFL.IDX PT, R2, R199, RZ, 0x1f ;  /* 0x00001fffc7027589 */ /* 0x000ea200000e0000 */
[----:B------:R-:W-:Y:S01]  /*0900*/  NOP ;  /* 0x0000000000007918 */ /* 0x000fe20000000000 */
[----:B--2---:R-:W-:-:S13]  /*0910*/  ISETP.NE.AND P1, PT, R2, 0x4, PT ;  /* 0x000000040200780c */ /* 0x004fda0003f25270 */
[----:B------:R-:W-:Y:S05]  /*0920*/  @P1 BRA `(.L_x_12) ;  /* 0x0000000000481947 */ /* 0x000fea0003800000 */
[----:B------:R-:W-:Y:S01]  /*0930*/  UMOV UR9, 0x1a0 ;  /* 0x000001a000097882 */ /* 0x000fe20000000000 */
[----:B-1----:R-:W-:Y:S01]  /*0940*/  UMOV UR8, 0x400 ;  /* 0x0000040000087882 */ /* 0x002fe20000000000 */
[----:B------:R-:W-:Y:S01]  /*0950*/  USEL UR9, UR9, 0x1e0, UP5 ;  /* 0x000001e009097887 */ /* 0x000fe2000a800000 */
        /* <DEDUP_REMOVED lines=13> */
[----:B------:R2:W1:Y:S02]  /*0a30*/  SYNCS.EXCH.64 URZ, [UR8+0xb8], UR14 ;  /* 0x0000b80e08ff75b2 */ /* 0x0004640008000100 */
[----:B--2---:R-:W-:Y:S01]  /*0a40*/  NOP ;  /* 0x0000000000007918 */ /* 0x004fe20000000000 */
.L_x_12:
        /* <DEDUP_REMOVED lines=21> */
.L_x_13:
[----:B------:R-:W2:Y:S01]  /*0ba0*/  SHFL.IDX PT, R2, R199, RZ, 0x1f ;  /* 0x00001fffc7027589 */ /* 0x000ea200000e0000 */
[----:B------:R-:W-:Y:S01]  /*0bb0*/  ISETP.NE.OR P0, PT, RZ, UR10, !P0 ;  /* 0x0000000aff007c0c */ /* 0x000fe2000c705670 */
        /* <DEDUP_REMOVED lines=12> */
[----:B------:R2:W1:Y:S01]  /*0c80*/  SYNCS.EXCH.64 URZ, [UR8+0xf0], UR12 ;  /* 0x0000f00c08ff75b2 */ /* 0x0004620008000100 */
[----:B------:R2:W1:Y:S01]  /*0c90*/  SYNCS.EXCH.64 URZ, [UR8+0xe8], UR12 ;  /* 0x0000e80c08ff75b2 */ /* 0x0004620008000100 */
[----:B------:R2:W1:Y:S02]  /*0ca0*/  SYNCS.EXCH.64 URZ, [UR8+0xf8], UR12 ;  /* 0x0000f80c08ff75b2 */ /* 0x0004640008000100 */
[----:B--2---:R-:W-:Y:S01]  /*0cb0*/  NOP ;  /* 0x0000000000007918 */ /* 0x004fe20000000000 */
.L_x_14:
[----:B------:R-:W-:Y:S01]  /*0cc0*/  VOTEU.ALL UP1, P0 ;  /* 0x0000000000ff7886 */ /* 0x000fe20000020000 */
[----:B-1----:R-:W1:Y:S01]  /*0cd0*/  LDCU UR8, c[0x0][0x36c] ;  /* 0x00006d80ff0877ac */ /* 0x002e620008000800 */
[----:B------:R-:W-:Y:S01]  /*0ce0*/  NOP ;  /* 0x0000000000007918 */ /* 0x000fe20000000000 */
[----:B------:R-:W-:Y:S01]  /*0cf0*/  LOP3.LUT R3, R0, 0x1f, RZ, 0xc0, !PT ;  /* 0x0000001f00037812 */ /* 0x000fe200078ec0ff */
[----:B------:R-:W-:Y:S01]  /*0d00*/  UMOV UR12, 0x20 ;  /* 0x00000020000c7882 */ /* 0x000fe20000000000 */
[----:B------:R-:W-:Y:S01]  /*0d10*/  @!UP1 UMOV UR6, 0x400 ;  /* 0x0000040000069882 */ /* 0x000fe20000000000 */
[----:B------:R-:W-:-:S04]  /*0d20*/  @!UP1 UIADD3 UR12, UPT, UPT, -UR12, 0x100000, URZ ;  /* 0x001000000c0c9890 */ /* 0x000fc8000fffe1ff */
[----:B------:R-:W-:Y:S02]  /*0d30*/  @!UP1 USHF.L.U32 UR13, UR12, 0xb, URZ ;  /* 0x0000000b0c0d9899 */ /* 0x000fe400080006ff */
[----:B------:R-:W-:Y:S02]  /*0d40*/  @!UP1 USHF.L.U32 UR12, UR12, 0x1, URZ ;  /* 0x000000010c0c9899 */ /* 0x000fe400080006ff */
[----:B------:R-:W-:Y:S01]  /*0d50*/  @!UP1 ULEA UR6, UR37, UR6, 0x18 ;  /* 0x0000000625069291 */ /* 0x000fe2000f8ec0ff */
[----:B------:R-:W-:Y:S01]  /*0d60*/  VOTEU.ALL UP1, P0 ;  /* 0x0000000000ff7886 */ /* 0x000fe20000020000 */
[----:B------:R-:W-:Y:S01]  /*0d70*/  UISETP.NE.AND UP4, UPT, UR10, URZ, UPT ;  /* 0x000000ff0a00728c */ /* 0x000fe2000bf85270 */
[----:B------:R-:W2:Y:S09]  /*0d80*/  FENCE.VIEW.ASYNC.S ;  /* 0x00000000000073c6 */ /* 0x000eb20000000000 */
[----:B--2---:R2:W2:Y:S01]  /*0d90*/  @!UP1 SYNCS.EXCH.64 URZ, [UR6+0x100], UR12 ;  /* 0x0001000c06ff95b2 */ /* 0x0044a20008000100 */
[----:B-1----:R-:W-:-:S09]  /*0da0*/  UISETP.EQ.U32.AND UP1, UPT, UR8, 0x1, UPT ;  /* 0x000000010800788c */ /* 0x002fd2000bf22070 */
[----:B------:R-:W-:Y:S05]  /*0db0*/  BRA.U !UP1, `(.L_x_15) ;  /* 0x0000000109087547 */ /* 0x000fea000b800000 */
[----:B--234-:R-:W-:Y:S01]  /*0dc0*/  UCGABAR_ARV ;  /* 0x00000000000079c7 */ /* 0x01cfe20008000000 */
[----:B------:R-:W-:Y:S05]  /*0dd0*/  BRA `(.L_x_16) ;  /* 0x0000000000047947 */ /* 0x000fea0003800000 */
.L_x_15:
[----:B--234-:R-:W-:Y:S01]  /*0de0*/  NOP ;  /* 0x0000000000007918 */ /* 0x01cfe20000000000 */
.L_x_16:
[----:B------:R-:W1:Y:S01]  /*0df0*/  S2R R11, SR_CTAID.X ;  /* 0x00000000000b7919 */ /* 0x000e620000002500 */
[----:B------:R-:W-:-:S05]  /*0e00*/  CS2R.32 R193, SR_CgaSize ;  /* 0x0000000000c17805 */ /* 0x000fca0000008a00 */
[----:B------:R-:W-:-:S05]  /*0e10*/  IMAD R193, R193, -0xa0, RZ ;  /* 0xffffff60c1c17824 */ /* 0x000fca00078e02ff */
[----:B------:R-:W-:-:S14]  /*0e20*/  R2UR UR8, R193 ;  /* 0x00000000c10872ca */ /* 0x000fdc00000e0000 */
[----:B------:R-:W2:Y:S01]  /*0e30*/  LDCU UR8, c[0x0][UR8+0x2b0] ;  /* 0x00005600080877ac */ /* 0x000ea20008000800 */
[----:B------:R-:W-:-:S05]  /*0e40*/  CS2R.32 R5, SR_CgaSize ;  /* 0x0000000000057805 */ /* 0x000fca0000008a00 */
[----:B------:R-:W-:-:S06]  /*0e50*/  IMAD R5, R5, -0xa0, RZ ;  /* 0xffffff6005057824 */ /* 0x000fcc00078e02ff */
[----:B------:R-:W3:Y:S01]  /*0e60*/  LDC R5, c[0x0][R5+0x2a0] ;  /* 0x0000a80005057b82 */ /* 0x000ee20000000800 */
[----:B------:R-:W-:Y:S01]  /*0e70*/  PRMT R12, RZ, 0x7610, R12 ;  /* 0x00007610ff0c7816 */ /* 0x000fe2000000000c */
[----:B------:R-:W4:Y:S01]  /*0e80*/  S2R R2, SR_CTAID.Y ;  /* 0x0000000000027919 */ /* 0x000f220000002600 */
[----:B------:R-:W-:-:S05]  /*0e90*/  CS2R.32 R193, SR_CgaSize ;  /* 0x0000000000c17805 */ /* 0x000fca0000008a00 */
[----:B------:R-:W-:-:S05]  /*0ea0*/  IMAD R193, R193, -0xa0, RZ ;  /* 0xffffff60c1c17824 */ /* 0x000fca00078e02ff */
[----:B------:R-:W-:-:S14]  /*0eb0*/  R2UR UR6, R193 ;  /* 0x00000000c10672ca */ /* 0x000fdc00000e0000 */
[----:B------:R-:W3:Y:S01]  /*0ec0*/  LDCU UR6, c[0x0][UR6+0x2b4] ;  /* 0x00005680060677ac */ /* 0x000ee20008000800 */
[----:B------:R-:W-:Y:S01]  /*0ed0*/  PRMT R10, RZ, 0x7610, R10 ;  /* 0x00007610ff0a7816 */ /* 0x000fe2000000000a */
[----:B------:R-:W-:Y:S01]  /*0ee0*/  UISETP.NE.AND UP2, UPT, UR10, 0x2, UPT ;  /* 0x000000020a00788c */ /* 0x000fe2000bf45270 */
[----:B------:R-:W2:Y:S01]  /*0ef0*/  LDC R13, c[0x0][0xb24] ;  /* 0x0002c900ff0d7b82 */ /* 0x000ea20000000800 */
[----:B------:R-:W-:-:S05]  /*0f00*/  CS2R.32 R4, SR_CgaSize ;  /* 0x0000000000047805 */ /* 0x000fca0000008a00 */
[----:B------:R-:W-:-:S06]  /*0f10*/  IMAD R4, R4, -0xa0, RZ ;  /* 0xffffff6004047824 */ /* 0x000fcc00078e02ff */
[----:B------:R-:W3:Y:S08]  /*0f20*/  LDC R4, c[0x0][R4+0x2a4] ;  /* 0x0000a90004047b82 */ /* 0x000ef00000000800 */
[----:B------:R-:W3:Y:S01]  /*0f30*/  LDC R134, c[0x0][0xb24] ;  /* 0x0002c900ff867b82 */ /* 0x000ee20000000800 */
[----:B-1----:R-:W-:-:S07]  /*0f40*/  I2FP.F32.U32 R7, R11 ;  /* 0x0000000b00077245 */ /* 0x002fce0000201000 */
[----:B------:R-:W1:Y:S01]  /*0f50*/  S2UR UR44, SR_CTAID.Z ;  /* 0x00000000002c79c3 */ /* 0x000e620000002700 */
[----:B--2---:R-:W-:Y:S02]  /*0f60*/  ISETP.GE.AND P0, PT, R13, 0x1, PT ;  /* 0x000000010d00780c */ /* 0x004fe40003f06270 */
[----:B----4-:R-:W-:Y:S01]  /*0f70*/  I2FP.F32.U32 R6, R2 ;  /* 0x0000000200067245 */ /* 0x010fe20000201000 */
[----:B------:R-:W-:-:S04]  /*0f80*/  FMUL R7, R7, UR8 ;  /* 0x0000000807077c20 */ /* 0x000fc80008400000 */
[----:B---3--:R-:W-:Y:S01]  /*0f90*/  FMUL R6, R6, UR6 ;  /* 0x0000000606067c20 */ /* 0x008fe20008400000 */
[----:B------:R-:W2:Y:S01]  /*0fa0*/  F2I.U32.TRUNC.NTZ R180, R7 ;  /* 0x0000000700b47305 */ /* 0x000ea2000020f000 */
[----:B------:R-:W3:Y:S07]  /*0fb0*/  LDCU UR6, c[0x0][0xb30] ;  /* 0x00016600ff0677ac */ /* 0x000eee0008000800 */
[----:B------:R-:W4:Y:S01]  /*0fc0*/  F2I.U32.TRUNC.NTZ R193, R6 ;  /* 0x0000000600c17305 */ /* 0x000f22000020f000 */
[----:B--2---:R-:W-:-:S04]  /*0fd0*/  IMAD.MOV R180, RZ, RZ, -R180 ;  /* 0x000000ffffb47224 */ /* 0x004fc800078e0ab4 */
[--C-:B------:R-:W-:Y:S01]  /*0fe0*/  IMAD R180, R5, R180, R11.reuse ;  /* 0x000000b405b47224 */ /* 0x100fe200078e020b */
[----:B---3--:R-:W-:Y:S01]  /*0ff0*/  UISETP.NE.AND UP3, UPT, UR6, 0x1, UPT ;  /* 0x000000010600788c */ /* 0x008fe2000bf65270 */
[----:B------:R-:W-:Y:S01]  /*1000*/  IMAD.MOV.U32 R5, RZ, RZ, R11 ;  /* 0x000000ffff057224 */ /* 0x000fe200078e000b */
[----:B----4-:R-:W-:-:S05]  /*1010*/  IADD3 R193, PT, PT, -R193, RZ, RZ ;  /* 0x000000ffc1c17210 */ /* 0x010fca0007ffe1ff */
[----:B------:R-:W-:Y:S01]  /*1020*/  IMAD R193, R4, R193, R2 ;  /* 0x000000c104c17224 */ /* 0x000fe200078e0202 */
[----:B-1----:R-:W-:Y:S06]  /*1030*/  BRA.U UP4, `(.L_x_17) ;  /* 0x0000000104287547 */ /* 0x002fec000b800000 */
[----:B------:R-:W-:Y:S01]  /*1040*/  ISETP.NE.AND P1, PT, R193, RZ, PT ;  /* 0x000000ffc100720c */ /* 0x000fe20003f25270 */
[----:B------:R-:W-:Y:S01]  /*1050*/  IMAD.MOV.U32 R4, RZ, RZ, 0x3 ;  /* 0x00000003ff047424 */ /* 0x000fe200078e00ff */
[C---:B------:R-:W-:Y:S02]  /*1060*/  LOP3.LUT R7, R180.reuse, 0xfffffffe, RZ, 0xc0, !PT ;  /* 0xfffffffeb4077812 */ /* 0x040fe400078ec0ff */
[----:B------:R-:W-:Y:S02]  /*1070*/  ISETP.LT.U32.OR P1, PT, R180, 0x2, !P1 ;  /* 0x00000002b400780c */ /* 0x000fe40004f21470 */
[----:B------:R-:W-:Y:S02]  /*1080*/  SHF.L.U32 R4, R4, R7, RZ ;  /* 0x0000000704047219 */ /* 0x000fe400000006ff */
[----:B------:R-:W-:Y:S02]  /*1090*/  SEL R9, RZ, 0x1, !P1 ;  /* 0x00000001ff097807 */ /* 0x000fe40004800000 */
[----:B------:R-:W-:-:S02]  /*10a0*/  SEL R6, RZ, 0x2, !P1 ;  /* 0x00000002ff067807 */ /* 0x000fc40004800000 */
[----:B------:R-:W-:-:S03]  /*10b0*/  PRMT R10, R4, 0x7610, R10 ;  /* 0x00007610040a7816 */ /* 0x000fc6000000000a */
[----:B------:R-:W-:-:S05]  /*10c0*/  IMAD.IADD R6, R9, 0x1, R6 ;  /* 0x0000000109067824 */ /* 0x000fca00078e0206 */
[----:B------:R-:W-:Y:S02]  /*10d0*/  PRMT R12, R6, 0x7610, R12 ;  /* 0x00007610060c7816 */ /* 0x000fe4000000000c */
.L_x_17:
[----:B------:R-:W-:Y:S05]  /*10e0*/  @!P0 BRA `(.L_x_18) ;  /* 0x0000000000b88947 */ /* 0x000fea0003800000 */
[----:B------:R-:W1:Y:S01]  /*10f0*/  LDC.64 R6, c[0x0][0xb18] ;  /* 0x0002c600ff067b82 */ /* 0x000e620000000a00 */
[----:B------:R-:W-:-:S07]  /*1100*/  ISETP.NE.AND P0, PT, R13, 0x1, PT ;  /* 0x000000010d00780c */ /* 0x000fce0003f05270 */
[----:B------:R-:W2:Y:S08]  /*1110*/  LDC R16, c[0x0][0xb0c] ;  /* 0x0002c300ff107b82 */ /* 0x000eb00000000800 */
[----:B------:R-:W3:Y:S08]  /*1120*/  LDC R15, c[0x0][0x370] ;  /* 0x0000dc00ff0f7b82 */ /* 0x000ef00000000800 */
[----:B------:R-:W4:Y:S01]  /*1130*/  LDC R18, c[0x0][0x374] ;  /* 0x0000dd00ff127b82 */ /* 0x000f220000000800 */
[----:B-1----:R-:W-:-:S07]  /*1140*/  ISETP.NE.AND P1, PT, R6, 0x1, PT ;  /* 0x000000010600780c */ /* 0x002fce0003f25270 */
[----:B------:R-:W3:Y:S01]  /*1150*/  LDC.64 R8, c[0x0][0xb10] ;  /* 0x0002c400ff087b82 */ /* 0x000ee20000000a00 */
[----:B--2---:R-:W-:-:S07]  /*1160*/  ISETP.NE.AND P2, PT, R16, 0x1, PT ;  /* 0x000000011000780c */ /* 0x004fce0003f45270 */
[----:B------:R-:W1:Y:S08]  /*1170*/  LDC R14, c[0x0][0xb20] ;  /* 0x0002c800ff0e7b82 */ /* 0x000e700000000800 */
[----:B------:R-:W2:Y:S01]  /*1180*/  LDC.64 R4, c[0x0][0xb28] ;  /* 0x0002ca00ff047b82 */ /* 0x000ea20000000a00 */
[----:B----4-:R-:W-:-:S04]  /*1190*/  IMAD.HI.U32 R17, R18, R7, RZ ;  /* 0x0000000712117227 */ /* 0x010fc800078e00ff */
[----:B------:R-:W-:-:S04]  /*11a0*/  IMAD.HI.U32 R7, R2, R7, RZ ;  /* 0x0000000702077227 */ /* 0x000fc800078e00ff */
[----:B---3--:R-:W-:-:S04]  /*11b0*/  IMAD.HI.U32 R20, R15, R8, RZ ;  /* 0x000000080f147227 */ /* 0x008fc800078e00ff */
[C---:B------:R-:W-:Y:S01]  /*11c0*/  IMAD.HI.U32 R22, R11.reuse, R8, RZ ;  /* 0x000000080b167227 */ /* 0x040fe200078e00ff */
[-C--:B------:R-:W-:Y:S02]  /*11d0*/  @P2 SHF.R.U32.HI R15, RZ, R9.reuse, R20 ;  /* 0x00000009ff0f2219 */ /* 0x080fe40000011614 */
[-C--:B-1----:R-:W-:Y:S02]  /*11e0*/  @P1 SHF.R.U32.HI R18, RZ, R14.reuse, R17 ;  /* 0x0000000eff121219 */ /* 0x082fe40000011611 */
[----:B------:R-:W-:Y:S02]  /*11f0*/  SHF.R.U32.HI R7, RZ, R14, R7 ;  /* 0x0000000eff077219 */ /* 0x000fe40000011607 */
[----:B------:R-:W-:Y:S02]  /*1200*/  SHF.R.U32.HI R22, RZ, R9, R22 ;  /* 0x00000009ff167219 */ /* 0x000fe40000011616 */
[----:B------:R-:W-:Y:S01]  /*1210*/  SEL R7, R2, R7, !P1 ;  /* 0x0000000702077207 */ /* 0x000fe20004800000 */
[----:B--2---:R-:W-:Y:S01]  /*1220*/  IMAD.HI.U32 R20, R18, R4, RZ ;  /* 0x0000000412147227 */ /* 0x004fe200078e00ff */
[----:B------:R-:W-:-:S02]  /*1230*/  SEL R9, R11, R22, !P2 ;  /* 0x000000160b097207 */ /* 0x000fc40005000000 */
[----:B------:R-:W-:Y:S01]  /*1240*/  IADD3 R17, PT, PT, -R7, RZ, RZ ;  /* 0x000000ff07117210 */ /* 0x000fe20007ffe1ff */
[----:B------:R-:W-:Y:S01]  /*1250*/  IMAD.HI.U32 R8, R15, R4, RZ ;  /* 0x000000040f087227 */ /* 0x000fe200078e00ff */
[----:B------:R-:W-:-:S03]  /*1260*/  @P0 SHF.R.U32.HI R18, RZ, R5, R20 ;  /* 0x00000005ff120219 */ /* 0x000fc60000011614 */
[----:B------:R-:W-:Y:S01]  /*1270*/  IMAD R2, R6, R17, R2 ;  /* 0x0000001106027224 */ /* 0x000fe200078e0202 */
[----:B------:R-:W-:Y:S01]  /*1280*/  @P0 SHF.R.U32.HI R15, RZ, R5, R8 ;  /* 0x00000005ff0f0219 */ /* 0x000fe20000011608 */
[----:B------:R-:W-:-:S04]  /*1290*/  IMAD R18, R18, R13, RZ ;  /* 0x0000000d12127224 */ /* 0x000fc800078e02ff */
[----:B------:R-:W-:Y:S01]  /*12a0*/  IMAD R8, R15, R13, RZ ;  /* 0x0000000d0f087224 */ /* 0x000fe200078e02ff */
[----:B------:R-:W-:-:S04]  /*12b0*/  ISETP.GE.AND P1, PT, R7, R18, PT ;  /* 0x000000120700720c */ /* 0x000fc80003f26270 */
[----:B------:R-:W-:Y:S01]  /*12c0*/  ISETP.GE.OR P1, PT, R9, R8, P1 ;  /* 0x000000080900720c */ /* 0x000fe20000f26670 */
[----:B------:R-:W-:-:S05]  /*12d0*/  IMAD.HI.U32 R8, R7, R4, RZ ;  /* 0x0000000407087227 */ /* 0x000fca00078e00ff */
[----:B------:R-:W-:-:S04]  /*12e0*/  SHF.R.U32.HI R8, RZ, R5, R8 ;  /* 0x00000005ff087219 */ /* 0x000fc80000011608 */
[----:B------:R-:W-:-:S03]  /*12f0*/  SEL R8, R7, R8, !P0 ;  /* 0x0000000807087207 */ /* 0x000fc60004000000 */
[----:B------:R-:W-:Y:S01]  /*1300*/  @!P1 IMAD.HI.U32 R14, R9, R4, RZ ;  /* 0x00000004090e9227 */ /* 0x000fe200078e00ff */
[----:B------:R-:W-:-:S04]  /*1310*/  IADD3 R4, PT, PT, -R8, RZ, RZ ;  /* 0x000000ff08047210 */ /* 0x000fc80007ffe1ff */
[----:B------:R-:W-:Y:S01]  /*1320*/  @!P1 SHF.R.U32.HI R14, RZ, R5, R14 ;  /* 0x00000005ff0e9219 */ /* 0x000fe2000001160e */
[----:B------:R-:W-:-:S03]  /*1330*/  IMAD R4, R13, R4, R7 ;  /* 0x000000040d047224 */ /* 0x000fc600078e0207 */
[----:B------:R-:W-:-:S05]  /*1340*/  @!P1 SEL R5, R9, R14, !P0 ;  /* 0x0000000e09059207 */ /* 0x000fca0004000000 */
[--C-:B------:R-:W-:Y:S02]  /*1350*/  @!P1 IMAD.IADD R8, R8, 0x1, -R5.reuse ;  /* 0x0000000108089824 */ /* 0x100fe400078e0a05 */
[----:B------:R-:W-:Y:S01]  /*1360*/  @!P1 IMAD R5, R4, R15, R5 ;  /* 0x0000000f04059224 */ /* 0x000fe200078e0205 */
[----:B------:R-:W-:Y:S01]  /*1370*/  IADD3 R4, PT, PT, -R9, RZ, RZ ;  /* 0x000000ff09047210 */ /* 0x000fe20007ffe1ff */
[----:B------:R-:W-:Y:S02]  /*1380*/  @!P1 IMAD R7, R8, R13, R9 ;  /* 0x0000000d08079224 */ /* 0x000fe400078e0209 */
[----:B------:R-:W-:Y:S02]  /*1390*/  @!P1 IMAD.MOV.U32 R9, RZ, RZ, R5 ;  /* 0x000000ffff099224 */ /* 0x000fe400078e0005 */
[----:B------:R-:W-:Y:S02]  /*13a0*/  IMAD R4, R16, R4, R11 ;  /* 0x0000000410047224 */ /* 0x000fe400078e020b */
[----:B------:R-:W-:-:S02]  /*13b0*/  IMAD R2, R7, R6, R2 ;  /* 0x0000000607027224 */ /* 0x000fc400078e0202 */
[----:B------:R-:W-:Y:S02]  /*13c0*/  IMAD R5, R9, R16, R4 ;  /* 0x0000001009057224 */ /* 0x000fe400078e0204 */
.L_x_18:
[----:B------:R-:W-:Y:S05]  /*13d0*/  BRA.U UP3, `(.L_x_19) ;  /* 0x0000000103407547 */ /* 0x000fea000b800000 */
[----:B------:R-:W1:Y:S08]  /*13e0*/  LDC.64 R8, c[0x0][0xb10] ;  /* 0x0002c400ff087b82 */ /* 0x000e700000000a00 */
[----:B------:R-:W2:Y:S08]  /*13f0*/  LDC.64 R6, c[0x0][0xb18] ;  /* 0x0002c600ff067b82 */ /* 0x000eb00000000a00 */
[----:B------:R-:W3:Y:S08]  /*1400*/  LDC R4, c[0x0][0xb20] ;  /* 0x0002c800ff047b82 */ /* 0x000ef00000000800 */
[----:B------:R-:W4:Y:S01]  /*1410*/  LDC R14, c[0x0][0xb0c] ;  /* 0x0002c300ff0e7b82 */ /* 0x000f220000000800 */
[----:B-1----:R-:W-:-:S05]  /*1420*/  IMAD.HI.U32 R8, R5, R8, RZ ;  /* 0x0000000805087227 */ /* 0x002fca00078e00ff */
[----:B------:R-:W-:Y:S01]  /*1430*/  SHF.R.U32.HI R8, RZ, R9, R8 ;  /* 0x00000009ff087219 */ /* 0x000fe20000011608 */
[----:B--2---:R-:W-:Y:S01]  /*1440*/  IMAD.HI.U32 R7, R2, R7, RZ ;  /* 0x0000000702077227 */ /* 0x004fe200078e00ff */
[----:B------:R-:W-:-:S04]  /*1450*/  ISETP.NE.AND P0, PT, R6, 0x1, PT ;  /* 0x000000010600780c */ /* 0x000fc80003f05270 */
[----:B---3--:R-:W-:-:S04]  /*1460*/  SHF.R.U32.HI R7, RZ, R4, R7 ;  /* 0x00000004ff077219 */ /* 0x008fc80000011607 */
[----:B------:R-:W-:Y:S02]  /*1470*/  SEL R4, R2, R7, !P0 ;  /* 0x0000000702047207 */ /* 0x000fe40004000000 */
[----:B----4-:R-:W-:-:S04]  /*1480*/  ISETP.NE.AND P1, PT, R14, 0x1, PT ;  /* 0x000000010e00780c */ /* 0x010fc80003f25270 */
[----:B------:R-:W-:-:S05]  /*1490*/  SEL R9, R5, R8, !P1 ;  /* 0x0000000805097207 */ /* 0x000fca0004800000 */
[----:B------:R-:W-:Y:S02]  /*14a0*/  IMAD.IADD R7, R4, 0x1, -R9 ;  /* 0x0000000104077824 */ /* 0x000fe400078e0a09 */
[----:B------:R-:W-:Y:S02]  /*14b0*/  IMAD.IADD R9, R9, 0x1, -R4 ;  /* 0x0000000109097824 */ /* 0x000fe400078e0a04 */
[----:B------:R-:W-:Y:S02]  /*14c0*/  IMAD R5, R7, R14, R5 ;  /* 0x0000000e07057224 */ /* 0x000fe400078e0205 */
[----:B------:R-:W-:Y:S02]  /*14d0*/  IMAD R2, R9, R6, R2 ;  /* 0x0000000609027224 */ /* 0x000fe400078e0202 */
.L_x_19:
[----:B------:R-:W-:Y:S05]  /*14e0*/  BRA.U !UP1, `(.L_x_20) ;  /* 0x00000001090c7547 */ /* 0x000fea000b800000 */
[----:B------:R-:W-:Y:S01]  /*14f0*/  UCGABAR_WAIT ;  /* 0x0000000000007dc7 */ /* 0x000fe20008000000 */
[----:B------:R-:W-:Y:S01]  /*1500*/  CCTL.IVALL ;  /* 0x00000000ff00798f */ /* 0x000fe20002000000 */
[----:B------:R-:W-:Y:S05]  /*1510*/  BRA `(.L_x_21) ;  /* 0x0000000000047947 */ /* 0x000fea0003800000 */
.L_x_20:
[----:B------:R-:W-:Y:S06]  /*1520*/  BAR.SYNC.DEFER_BLOCKING 0x0 ;  /* 0x0000000000007b1d */ /* 0x000fec0000010000 */
.L_x_21:
[----:B------:R-:W-:Y:S05]  /*1530*/  BRA.U UP2, `(.L_x_22) ;  /* 0x0000001102c47547 */ /* 0x000fea000b800000 */
[----:B------:R-:W1:Y:S01]  /*1540*/  LDCU UR15, c[0x0][0x38c] ;  /* 0x00007180ff0f77ac */ /* 0x000e620008000800 */
[----:B------:R-:W2:Y:S01]  /*1550*/  LDC R9, c[0x0][0x370] ;  /* 0x0000dc00ff097b82 */ /* 0x000ea20000000800 */
[----:B------:R-:W-:Y:S02]  /*1560*/  IMAD.SHL.U32 R16, R11, 0x80, RZ ;  /* 0x000000800b107824 */ /* 0x000fe400078e00ff */
[----:B------:R-:W-:Y:S01]  /*1570*/  HFMA2 R14, -RZ, RZ, 0, 0 ;  /* 0x00000000ff0e7431 */ /* 0x000fe200000001ff */
[----:B------:R-:W-:Y:S01]  /*1580*/  UISETP.NE.AND UP1, UPT, UR10, URZ, UPT ;  /* 0x000000ff0a00728c */ /* 0x000fe2000bf25270 */
[----:B------:R-:W-:Y:S01]  /*1590*/  ISETP.NE.AND P4, PT, R3, RZ, P5 ;  /* 0x000000ff0300720c */ /* 0x000fe20002f85270 */
[----:B------:R-:W-:Y:S01]  /*15a0*/  IMAD.MOV.U32 R15, RZ, RZ, 0x1 ;  /* 0x00000001ff0f7424 */ /* 0x000fe200078e00ff */
[----:B------:R-:W-:Y:S01]  /*15b0*/  CS2R R12, SRZ ;  /* 0x00000000000c7805 */ /* 0x000fe2000001ff00 */
[----:B------:R-:W-:Y:S01]  /*15c0*/  IMAD.MOV.U32 R10, RZ, RZ, 0x1 ;  /* 0x00000001ff0a7424 */ /* 0x000fe200078e00ff */
[----:B------:R-:W3:Y:S01]  /*15d0*/  LDC R0, c[0x0][0x374] ;  /* 0x0000dd00ff007b82 */ /* 0x000ee20000000800 */
[----:B------:R-:W-:Y:S01]  /*15e0*/  LOP3.LUT R16, R16, 0x80, RZ, 0xc0, !PT ;  /* 0x0000008010107812 */ /* 0x000fe200078ec0ff */
[----:B------:R-:W4:Y:S01]  /*15f0*/  LDCU.64 UR24, c[0x0][0x348] ;  /* 0x00006900ff1877ac */ /* 0x000f220008000a00 */
[----:B------:R-:W-:Y:S01]  /*1600*/  USEL UR7, UR7, 0x2, UP1 ;  /* 0x0000000207077887 */ /* 0x000fe20008800000 */
[----:B------:R-:W-:Y:S01]  /*1610*/  UMOV UR13, URZ ;  /* 0x000000ff000d7c82 */ /* 0x000fe20008000000 */
[----:B-1----:R-:W-:-:S04]  /*1620*/  UIADD3 UR4, UPT, UPT, UR15, 0x3f, URZ ;  /* 0x0000003f0f047890 */ /* 0x002fc8000fffe0ff */
[----:B------:R-:W-:-:S04]  /*1630*/  USHF.R.S32.HI UR22, URZ, 0x1f, UR4 ;  /* 0x0000001fff167899 */ /* 0x000fc80008011404 */
[----:B------:R-:W-:Y:S02]  /*1640*/  ULEA.HI UR22, UR22, UR4, URZ, 0x6 ;  /* 0x0000000416167291 */ /* 0x000fe4000f8f30ff */
[----:B------:R-:W-:Y:S02]  /*1650*/  UIADD3 UR4, UPT, UPT, UR15, -0x1, URZ ;  /* 0xffffffff0f047890 */ /* 0x000fe4000fffe0ff */
[----:B------:R-:W-:Y:S02]  /*1660*/  USHF.R.S32.HI UR22, URZ, 0x6, UR22 ;  /* 0x00000006ff167899 */ /* 0x000fe40008011416 */
[----:B------:R-:W-:Y:S02]  /*1670*/  UISETP.GE.U32.AND UP2, UPT, UR4, -0x7f, UPT ;  /* 0xffffff810400788c */ /* 0x000fe4000bf46070 */
[----:B------:R-:W-:Y:S02]  /*1680*/  UISETP.LT.U32.AND UP0, UPT, UR22, 0x5, UPT ;  /* 0x000000051600788c */ /* 0x000fe4000bf01070 */
[----:B------:R-:W-:-:S02]  /*1690*/  UIADD3 UR15, UPT, UPT, UR15, 0x7e, URZ ;  /* 0x0000007e0f0f7890 */ /* 0x000fc4000fffe0ff */
[----:B------:R-:W-:-:S04]  /*16a0*/  USEL UR21, UR22, 0x5, UP0 ;  /* 0x0000000516157887 */ /* 0x000fc80008000000 */
[----:B------:R-:W-:Y:S02]  /*16b0*/  UIADD3 UR6, UPT, UPT, UR21, -0x1, URZ ;  /* 0xffffffff15067890 */ /* 0x000fe4000fffe0ff */
[----:B------:R-:W-:Y:S02]  /*16c0*/  @UP2 UIADD3 UR6, UPT, UPT, UR21, URZ, URZ ;  /* 0x000000ff15062290 */ /* 0x000fe4000fffe0ff */
[----:B------:R-:W-:Y:S02]  /*16d0*/  UIADD3 UR14, UPT, UPT, UR22, -UR21, URZ ;  /* 0x80000015160e7290 */ /* 0x000fe4000fffe0ff */
[----:B------:R-:W-:Y:S02]  /*16e0*/  UIADD3 UR5, UPT, UPT, UR6, 0x1, URZ ;  /* 0x0000000106057890 */ /* 0x000fe4000fffe0ff */
[----:B--2-4-:R-:W-:-:S12]  /*16f0*/  UIADD3 UR6, UPT, UPT, -UR6, URZ, URZ ;  /* 0x000000ff06067290 */ /* 0x014fd8000fffe1ff */
.L_x_42:
[----:B------:R-:W-:Y:S01]  /*1700*/  UISETP.NE.AND UP0, UPT, UR37, URZ, UPT ;  /* 0x000000ff2500728c */ /* 0x000fe2000bf05270 */
[----:B------:R-:W1:Y:S08]  /*1710*/  S2UR UR37, SR_CgaCtaId ;  /* 0x00000000002579c3 */ /* 0x000e700000008800 */
[----:B------:R-:W-:Y:S05]  /*1720*/  BRA.U UP0, `(.L_x_23) ;  /* 0x0000000100347547 */ /* 0x000fea000b800000 */
[----:B------:R-:W2:Y:S01]  /*1730*/  S2R R3, SR_CgaCtaId ;  /* 0x0000000000037919 */ /* 0x000ea20000008800 */
[----:B------:R-:W-:-:S04]  /*1740*/  MOV R4, 0x400 ;  /* 0x0000040000047802 */ /* 0x000fc80000000f00 */
[----:B--2---:R-:W-:Y:S02]  /*1750*/  LEA R3, R3, R4, 0x18 ;  /* 0x0000000403037211 */ /* 0x004fe400078ec0ff */
[----:B------:R-:W-:-:S03]  /*1760*/  SHF.L.U32 R4, R10, 0x1f, RZ ;  /* 0x0000001f0a047819 */ /* 0x000fc600000006ff */
[----:B------:R-:W-:-:S04]  /*1770*/  IMAD R3, R12, 0x8, R3 ;  /* 0x000000080c037824 */ /* 0x000fc800078e0203 */
[----:B------:R-:W2:Y:S02]  /*1780*/  SYNCS.PHASECHK.TRANS64.TRYWAIT P0, [R3+URZ+0xf0], R4 ;  /* 0x0000f004030075a7 */ /* 0x000ea400080011ff */
[----:B--2---:R-:W-:Y:S05]  /*1790*/  @!P0 BRA `(.L_x_24) ;  /* 0x0000009c00b88947 */ /* 0x004fea0003800000 */
.L_x_150:
[----:B------:R-:W-:Y:S01]  /*17a0*/  VIADD R12, R12, 0x1 ;  /* 0x000000010c0c7836 */ /* 0x000fe20000000000 */
[----:B------:R2:W-:Y:S04]  /*17b0*/  SYNCS.ARRIVE.TRANS64.A1T0 RZ, [R3+URZ+0xe0], RZ ;  /* 0x0000e0ff03ff79a7 */ /* 0x0005e800081000ff */
[----:B------:R-:W-:-:S04]  /*17c0*/  ISETP.NE.AND P0, PT, R12, 0x2, PT ;  /* 0x000000020c00780c */ /* 0x000fc80003f05270 */
[----:B------:R-:W-:Y:S02]  /*17d0*/  SEL R12, R12, RZ, P0 ;  /* 0x000000ff0c0c7207 */ /* 0x000fe40000000000 */
[----:B--2---:R-:W-:-:S04]  /*17e0*/  SEL R3, RZ, 0x1, P0 ;  /* 0x00000001ff037807 */ /* 0x004fc80000000000 */
[----:B------:R-:W-:-:S07]  /*17f0*/  LOP3.LUT R10, R10, R3, RZ, 0x3c, !PT ;  /* 0x000000030a0a7212 */ /* 0x000fce00078e3cff */
.L_x_23:
[----:B------:R-:W-:Y:S01]  /*1800*/  UMOV UR4, 0x400 ;  /* 0x0000040000047882 */ /* 0x000fe20000000000 */
[----:B------:R-:W-:Y:S01]  /*1810*/  LEA.HI R4, R5, R5, RZ, 0x1 ;  /* 0x0000000505047211 */ /* 0x000fe200078f08ff */
[----:B-1----:R-:W-:Y:S01]  /*1820*/  ULEA UR4, UR37, UR4, 0x18 ;  /* 0x0000000425047291 */ /* 0x002fe2000f8ec0ff */
[----:B------:R-:W-:Y:S01]  /*1830*/  SHF.L.U32 R3, R15, 0x1f, RZ ;  /* 0x0000001f0f037819 */ /* 0x000fe200000006ff */
[----:B------:R-:W-:Y:S01]  /*1840*/  UISETP.GE.U32.AND UP0, UPT, UR15, 0x7f, UPT ;  /* 0x0000007f0f00788c */ /* 0x000fe2000bf06070 */
[----:B------:R-:W-:Y:S01]  /*1850*/  R2UR UR9, R16 ;  /* 0x00000000100972ca */ /* 0x000fe200000e0000 */
[----:B------:R-:W-:Y:S01]  /*1860*/  ULEA UR8, UR13, UR4, 0x3 ;  /* 0x000000040d087291 */ /* 0x000fe2000f8e18ff */
[----:B------:R-:W-:Y:S01]  /*1870*/  IMAD.SHL.U32 R4, R4, 0x80, RZ ;  /* 0x0000008004047824 */ /* 0x000fe200078e00ff */
[----:B------:R-:W-:Y:S01]  /*1880*/  R2UR UR11, R16 ;  /* 0x00000000100b72ca */ /* 0x000fe200000e0000 */
[----:B------:R-:W-:-:S03]  /*1890*/  UMOV UR23, URZ ;  /* 0x000000ff00177c82 */ /* 0x000fc60008000000 */
[----:B------:R-:W-:-:S03]  /*18a0*/  R2UR UR43, R4 ;  /* 0x00000000042b72ca */ /* 0x000fc600000e0000 */
[----:B------:R1:W2:Y:S01]  /*18b0*/  SYNCS.PHASECHK.TRANS64.TRYWAIT P0, [UR8+0x28], R3 ;  /* 0x00002803ff0075a7 */ /* 0x0002a20008001108 */
[----:B------:R-:W-:-:S09]  /*18c0*/  R2UR UR8, R2 ;  /* 0x00000000020872ca */ /* 0x000fd200000e0000 */
[----:B------:R-:W-:-:S04]  /*18d0*/  ULOP3.LUT UR43, UR9, 0xffffff00, UR43, 0xf8, !UPT ;  /* 0xffffff00092b7892 */ /* 0x000fc8000f8ef82b */
[----:B------:R-:W-:Y:S01]  /*18e0*/  ULEA UR11, UR8, UR11, 0x8 ;  /* 0x0000000b080b7291 */ /* 0x000fe2000f8e40ff */
[----:B------:R-:W-:Y:S11]  /*18f0*/  BRA.U !UP0, `(.L_x_25) ;  /* 0x0000000108bc7547 */ /* 0x000ff6000b800000 */
[----:B------:R-:W-:Y:S01]  /*1900*/  UMOV UR16, UR6 ;  /* 0x0000000600107c82 */ /* 0x000fe20008000000 */
[----:B------:R-:W-:Y:S01]  /*1910*/  UMOV UR17, UR13 ;  /* 0x0000000d00117c82 */ /* 0x000fe20008000000 */
[----:B------:R-:W-:-:S05]  /*1920*/  UMOV UR42, URZ ;  /* 0x000000ff002a7c82 */ /* 0x000fca0008000000 */
.L_x_31:
[----:B------:R-:W-:Y:S01]  /*1930*/  ULEA UR41, UR17, UR4, 0x3 ;  /* 0x0000000411297291 */ /* 0x000fe2000f8e18ff */
[----:B-1----:R-:W-:Y:S01]  /*1940*/  @P5 MOV R3, 0x10000 ;  /* 0x0001000000035802 */ /* 0x002fe20000000f00 */
[----:B--2-4-:R-:W-:Y:S10]  /*1950*/  @P0 BRA `(.L_x_26) ;  /* 0x00000000000c0947 */ /* 0x014ff40003800000 */
[----:B------:R-:W-:-:S04]  /*1960*/  SHF.L.U32 R5, R15, 0x1f, RZ ;  /* 0x0000001f0f057819 */ /* 0x000fc800000006ff */
[----:B------:R-:W1:Y:S02]  /*1970*/  SYNCS.PHASECHK.TRANS64.TRYWAIT P0, [UR41+0x28], R5 ;  /* 0x00002805ff0075a7 */ /* 0x000e640008001129 */
[----:B-1----:R-:W-:Y:S05]  /*1980*/  @!P0 BRA `(.L_x_27) ;  /* 0x0000009c00508947 */ /* 0x002fea0003800000 */
.L_x_26:
[----:B------:R2:W-:Y:S01]  /*1990*/  @P5 SYNCS.ARRIVE.TRANS64 RZ, [UR41], R3 ;  /* 0x00000003ffff59a7 */ /* 0x0005e20008000029 */
[----:B------:R-:W-:Y:S02]  /*19a0*/  ULOP3.LUT UR8, UR7, 0x2, URZ, 0xfc, !UPT ;  /* 0x0000000207087892 */ /* 0x000fe4000f8efcff */
[----:B------:R-:W-:Y:S02]  /*19b0*/  UIADD3 UR16, UPT, UPT, UR16, 0x1, URZ ;  /* 0x0000000110107890 */ /* 0x000fe4000fffe0ff */
[----:B------:R-:W-:Y:S02]  /*19c0*/  UISETP.NE.AND UP0, UPT, UR8, 0x2, UPT ;  /* 0x000000020800788c */ /* 0x000fe4000bf05270 */
[----:B------:R-:W-:-:S07]  /*19d0*/  UISETP.NE.AND UP2, UPT, UR16, 0x1, UPT ;  /* 0x000000011000788c */ /* 0x000fce000bf45270 */
[----:B------:R-:W-:Y:S05]  /*19e0*/  BRA.U UP0, `(.L_x_28) ;  /* 0x0000000100047547 */ /* 0x000fea000b800000 */
[----:B------:R-:W-:Y:S05]  /*19f0*/  BPT.TRAP 0x1 ;  /* 0x000000040000795c */ /* 0x000fea0000300000 */
.L_x_28:
[----:B------:R-:W-:Y:S04]  /*1a00*/  BSSY.RECONVERGENT B0, `(.L_x_29) ;  /* 0x0000003000007945 */ /* 0x000fe80003800200 */
[----:B------:R-:W-:Y:S05]  /*1a10*/  @!P4 BRA `(.L_x_30) ;  /* 0x000000000004c947 */ /* 0x000fea0003800000 */
[----:B------:R-:W-:Y:S05]  /*1a20*/  BPT.TRAP 0x1 ;  /* 0x000000040000795c */ /* 0x000fea0000300000 */
.L_x_30:
[----:B------:R-:W-:Y:S05]  /*1a30*/  BSYNC.RECONVERGENT B0 ;  /* 0x0000000000007941 */ /* 0x000fea0003800200 */
.L_x_29:
[----:B------:R-:W-:Y:S02]  /*1a40*/  UIADD3 UR13, UPT, UPT, UR17, 0x1, URZ ;  /* 0x00000001110d7890 */ /* 0x000fe4000fffe0ff */
[----:B------:R-:W-:Y:S02]  /*1a50*/  UIADD3 UR28, UP1, UPT, UR24, 0x80, URZ ;  /* 0x00000080181c7890 */ /* 0x000fe4000ff3e0ff */
[----:B------:R-:W-:Y:S02]  /*1a60*/  UISETP.NE.AND UP0, UPT, UR13, 0x5, UPT ;  /* 0x000000050d00788c */ /* 0x000fe4000bf05270 */
[----:B------:R-:W-:Y:S02]  /*1a70*/  ULOP3.LUT UR41, UR41, 0xfefffff8, URZ, 0xc0, !UPT ;  /* 0xfefffff829297892 */ /* 0x000fe4000f8ec0ff */
[----:B------:R-:W-:Y:S02]  /*1a80*/  USEL UR9, URZ, 0x1, UP0 ;  /* 0x00000001ff097887 */ /* 0x000fe40008000000 */
[----:B------:R-:W-:-:S02]  /*1a90*/  USEL UR13, UR13, URZ, UP0 ;  /* 0x000000ff0d0d7287 */ /* 0x000fc40008000000 */
[----:B------:R-:W-:Y:S02]  /*1aa0*/  UIADD3 UR26, UP0, UPT, UR24, 0x180, URZ ;  /* 0x00000180181a7890 */ /* 0x000fe4000ff1e0ff */
[----:B------:R-:W-:Y:S01]  /*1ab0*/  ULEA UR8, UR13, UR4, 0x3 ;  /* 0x000000040d087291 */ /* 0x000fe2000f8e18ff */
[----:B------:R-:W-:Y:S01]  /*1ac0*/  LOP3.LUT R15, R15, UR9, RZ, 0x3c, !PT ;  /* 0x000000090f0f7c12 */ /* 0x000fe2000f8e3cff */
[----:B------:R-:W-:Y:S02]  /*1ad0*/  UIADD3.X UR29, UPT, UPT, URZ, UR25, URZ, UP1, !UPT ;  /* 0x00000019ff1d7290 */ /* 0x000fe40008ffe4ff */
[----:B------:R-:W-:Y:S01]  /*1ae0*/  UIADD3.X UR27, UPT, UPT, URZ, UR25, URZ, UP0, !UPT ;  /* 0x00000019ff1b7290 */ /* 0x000fe200087fe4ff */
[----:B-1----:R-:W-:Y:S01]  /*1af0*/  SHF.L.U32 R2, R15, 0x1f, RZ ;  /* 0x0000001f0f027819 */ /* 0x002fe200000006ff */
[----:B------:R-:W-:Y:S01]  /*1b00*/  UMOV UR18, 0x0 ;  /* 0x0000000000127882 */ /* 0x000fe20000000000 */
[----:B------:R-:W-:Y:S01]  /*1b10*/  UMOV UR19, 0x10000000 ;  /* 0x1000000000137882 */ /* 0x000fe20000000000 */
[----:B------:R-:W-:Y:S01]  /*1b20*/  UMOV UR10, UR42 ;  /* 0x0000002a000a7c82 */ /* 0x000fe20008000000 */
[----:B------:R4:W1:Y:S01]  /*1b30*/  SYNCS.PHASECHK.TRANS64.TRYWAIT P0, [UR8+0x28], R2 ;  /* 0x00002802ff0075a7 */ /* 0x0008620008001108 */
[----:B------:R-:W-:Y:S01]  /*1b40*/  ULEA UR8, UR17, UR4, 0xe ;  /* 0x0000000411087291 */ /* 0x000fe2000f8e70ff */
[----:B------:R-:W-:Y:S01]  /*1b50*/  UMOV UR12, UR44 ;  /* 0x0000002c000c7c82 */ /* 0x000fe20008000000 */
[----:B------:R-:W-:-:S02]  /*1b60*/  UMOV UR9, UR41 ;  /* 0x0000002900097c82 */ /* 0x000fc40008000000 */
[----:B------:R-:W-:Y:S02]  /*1b70*/  UIADD3 UR40, UPT, UPT, UR8, 0x10800, URZ ;  /* 0x0001080008287890 */ /* 0x000fe4000fffe0ff */
[----:B------:R-:W-:Y:S01]  /*1b80*/  UIADD3 UR8, UPT, UPT, UR8, 0x24800, URZ ;  /* 0x0002480008087890 */ /* 0x000fe2000fffe0ff */
[----:B------:R-:W-:Y:S01]  /*1b90*/  UMOV UR23, UR5 ;  /* 0x0000000500177c82 */ /* 0x000fe20008000000 */
[----:B------:R-:W-:-:S05]  /*1ba0*/  UMOV UR17, UR13 ;  /* 0x0000000d00117c82 */ /* 0x000fca0008000000 */
[----:B------:R2:W-:Y:S02]  /*1bb0*/  UTMALDG.3D.2CTA [UR40], [UR28], desc[UR18] ;  /* 0x000012281c0075b4 */ /* 0x0005e40008211000 */
[----:B------:R4:W-:Y:S01]  /*1bc0*/  UTMALDG.3D.2CTA [UR8], [UR26], desc[UR18] ;  /* 0x000012081a0075b4 */ /* 0x0009e20008211000 */
[----:B--2---:R-:W-:Y:S01]  /*1bd0*/  UIADD3 UR42, UPT, UPT, UR42, 0x40, URZ ;  /* 0x000000402a2a7890 */ /* 0x004fe2000fffe0ff */
[----:B------:R-:W-:Y:S11]  /*1be0*/  BRA.U UP2, `(.L_x_31) ;  /* 0xfffffffd02507547 */ /* 0x000ff6000b83ffff */
.L_x_25:
[----:B-12---:R-:W-:Y:S01]  /*1bf0*/  PLOP3.LUT P0, PT, PT, PT, UP5, 0x80, 0x8 ;  /* 0x000000000008781c */ /* 0x006fe20003f0f058 */
[----:B----4-:R-:W-:Y:S01]  /*1c00*/  ULEA UR8, UR13, UR4, 0x3 ;  /* 0x000000040d087291 */ /* 0x010fe2000f8e18ff */
[----:B------:R-:W-:Y:S01]  /*1c10*/  SHF.L.U32 R2, R15, 0x1f, RZ ;  /* 0x0000001f0f027819 */ /* 0x000fe200000006ff */
[----:B------:R-:W-:-:S10]  /*1c20*/  UISETP.GT.AND UP0, UPT, UR22, UR21, UPT ;  /* 0x000000151600728c */ /* 0x000fd4000bf04270 */
[----:B------:R-:W-:Y:S01]  /*1c30*/  @!P0 SYNCS.ARRIVE.TRANS64.A1T0 RZ, [UR4+0x98], RZ ;  /* 0x000098ffffff89a7 */ /* 0x000fe20008100004 */
[----:B------:R1:W2:Y:S01]  /*1c40*/  SYNCS.PHASECHK.TRANS64.TRYWAIT P0, [UR8+0x28], R2 ;  /* 0x00002802ff0075a7 */ /* 0x0002a20008001108 */
[----:B------:R-:W-:Y:S05]  /*1c50*/  BRA.U !UP0, `(.L_x_32) ;  /* 0x0000000108bc7547 */ /* 0x000fea000b800000 */
[----:B------:R-:W-:Y:S01]  /*1c60*/  UIADD3 UR26, UPT, UPT, UR14, UR23, URZ ;  /* 0x000000170e1a7290 */ /* 0x000fe2000fffe0ff */
[----:B------:R-:W-:-:S11]  /*1c70*/  UMOV UR27, UR13 ;  /* 0x0000000d001b7c82 */ /* 0x000fd60008000000 */
.L_x_38:
[----:B------:R-:W-:Y:S01]  /*1c80*/  ULEA UR17, UR27, UR4, 0x3 ;  /* 0x000000041b117291 */ /* 0x000fe2000f8e18ff */
[----:B--2---:R-:W-:Y:S01]  /*1c90*/  @P5 MOV R3, 0x10000 ;  /* 0x0001000000035802 */ /* 0x004fe20000000f00 */
[----:B-12---:R-:W-:Y:S10]  /*1ca0*/  @P0 BRA `(.L_x_33) ;  /* 0x00000000000c0947 */ /* 0x006ff40003800000 */
[----:B------:R-:W-:-:S04]  /*1cb0*/  SHF.L.U32 R5, R15, 0x1f, RZ ;  /* 0x0000001f0f057819 */ /* 0x000fc800000006ff */
[----:B------:R-:W2:Y:S02]  /*1cc0*/  SYNCS.PHASECHK.TRANS64.TRYWAIT P0, [UR17+0x28], R5 ;  /* 0x00002805ff0075a7 */ /* 0x000ea40008001111 */
[----:B--2---:R-:W-:Y:S05]  /*1cd0*/  @!P0 BRA `(.L_x_34) ;  /* 0x0000009800948947 */ /* 0x004fea0003800000 */
.L_x_33:
[----:B------:R2:W-:Y:S01]  /*1ce0*/  @P5 SYNCS.ARRIVE.TRANS64 RZ, [UR17], R3 ;  /* 0x00000003ffff59a7 */ /* 0x0005e20008000011 */
[----:B------:R-:W-:-:S04]  /*1cf0*/  ULOP3.LUT UR8, UR7, 0x2, URZ, 0xfc, !UPT ;  /* 0x0000000207087892 */ /* 0x000fc8000f8efcff */
[----:B------:R-:W-:-:S09]  /*1d00*/  UISETP.NE.AND UP0, UPT, UR8, 0x2, UPT ;  /* 0x000000020800788c */ /* 0x000fd2000bf05270 */
[----:B------:R-:W-:Y:S05]  /*1d10*/  BRA.U UP0, `(.L_x_35) ;  /* 0x0000000100047547 */ /* 0x000fea000b800000 */
[----:B------:R-:W-:Y:S05]  /*1d20*/  BPT.TRAP 0x1 ;  /* 0x000000040000795c */ /* 0x000fea0000300000 */
.L_x_35:
[----:B------:R-:W-:Y:S04]  /*1d30*/  BSSY.RECONVERGENT B0, `(.L_x_36) ;  /* 0x0000003000007945 */ /* 0x000fe80003800200 */
[----:B------:R-:W-:Y:S05]  /*1d40*/  @!P4 BRA `(.L_x_37) ;  /* 0x000000000004c947 */ /* 0x000fea0003800000 */
[----:B------:R-:W-:Y:S05]  /*1d50*/  BPT.TRAP 0x1 ;  /* 0x000000040000795c */ /* 0x000fea0000300000 */
.L_x_37:
[----:B------:R-:W-:Y:S05]  /*1d60*/  BSYNC.RECONVERGENT B0 ;  /* 0x0000000000007941 */ /* 0x000fea0003800200 */
.L_x_36:
[----:B------:R-:W-:Y:S02]  /*1d70*/  UIADD3 UR13, UPT, UPT, UR27, 0x1, URZ ;  /* 0x000000011b0d7890 */ /* 0x000fe4000fffe0ff */
[----:B------:R-:W-:Y:S02]  /*1d80*/  UIADD3 UR32, UP1, UPT, UR24, 0x80, URZ ;  /* 0x0000008018207890 */ /* 0x000fe4000ff3e0ff */
[----:B------:R-:W-:Y:S02]  /*1d90*/  UISETP.NE.AND UP0, UPT, UR13, 0x5, UPT ;  /* 0x000000050d00788c */ /* 0x000fe4000bf05270 */
[----:B------:R-:W-:Y:S02]  /*1da0*/  USHF.L.U32 UR18, UR23, 0x6, URZ ;  /* 0x0000000617127899 */ /* 0x000fe400080006ff */
[----:B------:R-:W-:Y:S02]  /*1db0*/  USEL UR9, URZ, 0x1, UP0 ;  /* 0x00000001ff097887 */ /* 0x000fe40008000000 */
[----:B------:R-:W-:-:S02]  /*1dc0*/  USEL UR13, UR13, URZ, UP0 ;  /* 0x000000ff0d0d7287 */ /* 0x000fc40008000000 */
[----:B------:R-:W-:Y:S02]  /*1dd0*/  UIADD3 UR30, UP0, UPT, UR24, 0x180, URZ ;  /* 0x00000180181e7890 */ /* 0x000fe4000ff1e0ff */
[----:B------:R-:W-:Y:S01]  /*1de0*/  ULEA UR8, UR13, UR4, 0x3 ;  /* 0x000000040d087291 */ /* 0x000fe2000f8e18ff */
[----:B------:R-:W-:Y:S01]  /*1df0*/  LOP3.LUT R15, R15, UR9, RZ, 0x3c, !PT ;  /* 0x000000090f0f7c12 */ /* 0x000fe2000f8e3cff */
[----:B------:R-:W-:Y:S02]  /*1e00*/  ULOP3.LUT UR17, UR17, 0xfefffff8, URZ, 0xc0, !UPT ;  /* 0xfefffff811117892 */ /* 0x000fe4000f8ec0ff */
[----:B------:R-:W-:Y:S01]  /*1e10*/  UIADD3.X UR33, UPT, UPT, URZ, UR25, URZ, UP1, !UPT ;  /* 0x00000019ff217290 */ /* 0x000fe20008ffe4ff */
[----:B-1----:R-:W-:Y:S01]  /*1e20*/  SHF.L.U32 R2, R15, 0x1f, RZ ;  /* 0x0000001f0f027819 */ /* 0x002fe200000006ff */
[----:B------:R-:W-:Y:S01]  /*1e30*/  UIADD3.X UR31, UPT, UPT, URZ, UR25, URZ, UP0, !UPT ;  /* 0x00000019ff1f7290 */ /* 0x000fe200087fe4ff */
[----:B------:R-:W-:Y:S02]  /*1e40*/  UMOV UR28, 0x0 ;  /* 0x00000000001c7882 */ /* 0x000fe40000000000 */
[----:B------:R4:W1:Y:S01]  /*1e50*/  SYNCS.PHASECHK.TRANS64.TRYWAIT P0, [UR8+0x28], R2 ;  /* 0x00002802ff0075a7 */ /* 0x0008620008001108 */
[----:B------:R-:W-:Y:S01]  /*1e60*/  ULEA UR8, UR27, UR4, 0xe ;  /* 0x000000041b087291 */ /* 0x000fe2000f8e70ff */
[----:B------:R-:W-:Y:S01]  /*1e70*/  UMOV UR29, 0x10000000 ;  /* 0x10000000001d7882 */ /* 0x000fe20000000000 */
[----:B------:R-:W-:-:S02]  /*1e80*/  UMOV UR19, UR43 ;  /* 0x0000002b00137c82 */ /* 0x000fc40008000000 */
[----:B------:R-:W-:Y:S02]  /*1e90*/  UIADD3 UR16, UPT, UPT, UR8, 0x10800, URZ ;  /* 0x0001080008107890 */ /* 0x000fe4000fffe0ff */
[----:B------:R-:W-:Y:S01]  /*1ea0*/  UIADD3 UR8, UPT, UPT, UR8, 0x24800, URZ ;  /* 0x0002480008087890 */ /* 0x000fe2000fffe0ff */
[----:B------:R-:W-:Y:S01]  /*1eb0*/  UMOV UR20, UR44 ;  /* 0x0000002c00147c82 */ /* 0x000fe20008000000 */
[----:B------:R-:W-:Y:S01]  /*1ec0*/  UMOV UR12, UR44 ;  /* 0x0000002c000c7c82 */ /* 0x000fe20008000000 */
[----:B------:R-:W-:Y:S01]  /*1ed0*/  UMOV UR9, UR17 ;  /* 0x0000001100097c82 */ /* 0x000fe20008000000 */
[----:B------:R-:W-:Y:S01]  /*1ee0*/  UMOV UR10, UR18 ;  /* 0x00000012000a7c82 */ /* 0x000fe20008000000 */
[----:B------:R-:W-:Y:S02]  /*1ef0*/  UIADD3 UR23, UPT, UPT, UR23, 0x1, URZ ;  /* 0x0000000117177890 */ /* 0x000fe4000fffe0ff */
[----:B------:R4:W-:Y:S01]  /*1f00*/  UTMALDG.3D.2CTA [UR16], [UR32], desc[UR28] ;  /* 0x00001c10200075b4 */ /* 0x0009e20008211000 */
[----:B------:R-:W-:Y:S01]  /*1f10*/  UMOV UR27, UR13 ;  /* 0x0000000d001b7c82 */ /* 0x000fe20008000000 */
[----:B------:R-:W-:Y:S01]  /*1f20*/  UISETP.NE.AND UP0, UPT, UR23, UR26, UPT ;  /* 0x0000001a1700728c */ /* 0x000fe2000bf05270 */
[----:B------:R4:W-:Y:S08]  /*1f30*/  UTMALDG.3D.2CTA [UR8], [UR30], desc[UR28] ;  /* 0x00001c081e0075b4 */ /* 0x0009f00008211000 */
[----:B----4-:R-:W-:Y:S05]  /*1f40*/  BRA.U UP0, `(.L_x_38) ;  /* 0xfffffffd004c7547 */ /* 0x010fea000b83ffff */
.L_x_32:
[C---:B-1----:R-:W-:Y:S01]  /*1f50*/  LEA R2, R14.reuse, UR4, 0x3 ;  /* 0x000000040e027c11 */ /* 0x042fe2000f8e18ff */
[----:B------:R-:W-:Y:S01]  /*1f60*/  NOP ;  /* 0x0000000000007918 */ /* 0x000fe20000000000 */
[----:B--2---:R-:W-:Y:S02]  /*1f70*/  SHF.L.U32 R3, R13, 0x1f, RZ ;  /* 0x0000001f0d037819 */ /* 0x004fe400000006ff */
[----:B------:R-:W-:Y:S02]  /*1f80*/  LEA R4, R14, UR4, 0x4 ;  /* 0x000000040e047c11 */ /* 0x000fe4000f8e20ff */
[----:B------:R-:W1:Y:S02]  /*1f90*/  SYNCS.PHASECHK.TRANS64.TRYWAIT P0, [R2+URZ+0xa0], R3 ;  /* 0x0000a003020075a7 */ /* 0x000e6400080011ff */
[----:B-1----:R-:W-:Y:S05]  /*1fa0*/  @!P0 BRA `(.L_x_39) ;  /* 0x0000009400f88947 */ /* 0x002fea0003800000 */
.L_x_153:
[----:B------:R-:W2:Y:S01]  /*1fb0*/  LDS.128 R4, [R4+0x110] ;  /* 0x0001100004047984 */ /* 0x000ea20000000c00 */
[----:B------:R-:W-:Y:S01]  /*1fc0*/  ISETP.GE.AND P0, PT, R134, 0x1, PT ;  /* 0x000000018600780c */ /* 0x000fe20003f06270 */
[----:B-1----:R-:W-:Y:S01]  /*1fd0*/  VIADD R2, R2, 0xb0 ;  /* 0x000000b002027836 */ /* 0x002fe20000000000 */
[----:B------:R-:W-:Y:S01]  /*1fe0*/  @!PT LDS RZ, [RZ] ;  /* 0x00000000fffff984 */ /* 0x000fe20000000800 */
[----:B------:R-:W-:Y:S01]  /*1ff0*/  @!PT LDS RZ, [RZ] ;  /* 0x00000000fffff984 */ /* 0x000fe20000000800 */
[----:B------:R-:W-:Y:S01]  /*2000*/  @!PT LDS RZ, [RZ] ;  /* 0x00000000fffff984 */ /* 0x000fe20000000800 */
[----:B------:R-:W-:Y:S01]  /*2010*/  @!PT LDS RZ, [RZ] ;  /* 0x00000000fffff984 */ /* 0x000fe20000000800 */
[----:B------:R1:W-:Y:S06]  /*2020*/  MEMBAR.ALL.CTA ;  /* 0x0000000000007992 */ /* 0x0003ec0000008000 */
[----:B-1----:R-:W1:Y:S01]  /*2030*/  FENCE.VIEW.ASYNC.S ;  /* 0x00000000000073c6 */ /* 0x002e620000000000 */
[----:B------:R-:W-:-:S04]  /*2040*/  PRMT R2, RZ, 0x654, R2 ;  /* 0x00000654ff027816 */ /* 0x000fc80000000002 */
[----:B-1----:R1:W-:Y:S01]  /*2050*/  SYNCS.ARRIVE.TRANS64.RED.A1T0 RZ, [R2+URZ], RZ ;  /* 0x000000ff02ff79a7 */ /* 0x0023e200081004ff */
[----:B--2---:R-:W-:-:S13]  /*2060*/  LOP3.LUT P2, RZ, R6, 0x1, RZ, 0xc0, !PT ;  /* 0x0000000106ff7812 */ /* 0x004fda000784c0ff */
[----:B------:R-:W-:Y:S01]  /*2070*/  @P2 SHF.R.U32.HI R3, RZ, 0x10, R5 ;  /* 0x00000010ff032819 */ /* 0x000fe20000011605 */
[----:B------:R-:W-:Y:S01]  /*2080*/  VOTEU.ANY UP0, P2 ;  /* 0x0000000000ff7886 */ /* 0x000fe20001000100 */
[----:B------:R-:W-:Y:S02]  /*2090*/  @P2 MOV R11, R4 ;  /* 0x00000004000b2202 */ /* 0x000fe40000000f00 */
[----:B------:R-:W-:Y:S02]  /*20a0*/  @P2 R2UR.BROADCAST UR8, R3 ;  /* 0x00000000030822ca */ /* 0x000fe400008e0000 */
[----:B------:R-:W-:-:S11]  /*20b0*/  @P2 LOP3.LUT R8, R5, 0xffff, RZ, 0xc0, !PT ;  /* 0x0000ffff05082812 */ /* 0x000fd600078ec0ff */
[----:B------:R-:W-:Y:S01]  /*20c0*/  @UP0 UMOV UR44, UR8 ;  /* 0x00000008002c0c82 */ /* 0x000fe20008000000 */
[----:B-1----:R-:W-:Y:S05]  /*20d0*/  @!P0 BRA `(.L_x_40) ;  /* 0x0000000000b88947 */ /* 0x002fea0003800000 */
[----:B------:R-:W3:Y:S01]  /*20e0*/  LDC.64 R4, c[0x0][0xb18] ;  /* 0x0002c600ff047b82 */ /* 0x000ee20000000a00 */
[----:B------:R-:W-:-:S07]  /*20f0*/  ISETP.NE.AND P3, PT, R134, 0x1, PT ;  /* 0x000000018600780c */ /* 0x000fce0003f65270 */
[----:B------:R-:W1:Y:S08]  /*2100*/  LDC.64 R6, c[0x0][0xb10] ;  /* 0x0002c400ff067b82 */ /* 0x000e700000000a00 */
[----:B------:R-:W2:Y:S08]  /*2110*/  LDC R17, c[0x0][0xb20] ;  /* 0x0002c800ff117b82 */ /* 0x000eb00000000800 */
[----:B------:R-:W4:Y:S01]  /*2120*/  LDC R18, c[0x0][0xb0c] ;  /* 0x0002c300ff127b82 */ /* 0x000f220000000800 */
[----:B---3--:R-:W-:Y:S01]  /*2130*/  IMAD.HI.U32 R22, R0, R5, RZ ;  /* 0x0000000500167227 */ /* 0x008fe200078e00ff */
[----:B------:R-:W-:-:S06]  /*2140*/  ISETP.NE.AND P0, PT, R4, 0x1, PT ;  /* 0x000000010400780c */ /* 0x000fcc0003f05270 */
[----:B------:R-:W3:Y:S01]  /*2150*/  LDC.64 R2, c[0x0][0xb28] ;  /* 0x0002ca00ff027b82 */ /* 0x000ee20000000a00 */
[----:B-1----:R-:W-:-:S04]  /*2160*/  IMAD.HI.U32 R20, R9, R6, RZ ;  /* 0x0000000609147227 */ /* 0x002fc800078e00ff */
[----:B------:R-:W-:Y:S01]  /*2170*/  IMAD.HI.U32 R24, R11, R6, RZ ;  /* 0x000000060b187227 */ /* 0x000fe200078e00ff */
[----:B------:R-:W-:Y:S02]  /*2180*/  SHF.R.U32.HI R20, RZ, R7, R20 ;  /* 0x00000007ff147219 */ /* 0x000fe40000011614 */
[----:B--2---:R-:W-:Y:S01]  /*2190*/  SHF.R.U32.HI R19, RZ, R17, R22 ;  /* 0x00000011ff137219 */ /* 0x004fe20000011616 */
[----:B------:R-:W-:Y:S01]  /*21a0*/  IMAD.HI.U32 R22, R8, R5, RZ ;  /* 0x0000000508167227 */ /* 0x000fe200078e00ff */
[----:B------:R-:W-:Y:S02]  /*21b0*/  SHF.R.U32.HI R24, RZ, R7, R24 ;  /* 0x00000007ff187219 */ /* 0x000fe40000011618 */
[----:B------:R-:W-:Y:S02]  /*21c0*/  SEL R19, R0, R19, !P0 ;  /* 0x0000001300137207 */ /* 0x000fe40004000000 */
[----:B------:R-:W-:Y:S02]  /*21d0*/  SHF.R.U32.HI R17, RZ, R17, R22 ;  /* 0x00000011ff117219 */ /* 0x000fe40000011616 */
[----:B----4-:R-:W-:-:S02]  /*21e0*/  ISETP.NE.AND P1, PT, R18, 0x1, PT ;  /* 0x000000011200780c */ /* 0x010fc40003f25270 */
[----:B------:R-:W-:Y:S02]  /*21f0*/  SEL R17, R8, R17, !P0 ;  /* 0x0000001108117207 */ /* 0x000fe40004000000 */
[----:B------:R-:W-:Y:S02]  /*2200*/  SEL R21, R9, R20, !P1 ;  /* 0x0000001409157207 */ /* 0x000fe40004800000 */
[----:B------:R-:W-:Y:S01]  /*2210*/  SEL R5, R11, R24, !P1 ;  /* 0x000000180b057207 */ /* 0x000fe20004800000 */
[----:B---3--:R-:W-:Y:S01]  /*2220*/  IMAD.HI.U32 R20, R19, R2, RZ ;  /* 0x0000000213147227 */ /* 0x008fe200078e00ff */
[----:B------:R-:W-:-:S03]  /*2230*/  IADD3 R7, PT, PT, -R17, RZ, RZ ;  /* 0x000000ff11077210 */ /* 0x000fc60007ffe1ff */
        /* <DEDUP_REMOVED lines=11> */
[----:B------:R-:W-:-:S04]  /*22f0*/  @!P0 IMAD.HI.U32 R20, R5, R2, RZ ;  /* 0x0000000205148227 */ /* 0x000fc800078e00ff */
[----:B------:R-:W-:Y:S01]  /*2300*/  IMAD.MOV R2, RZ, RZ, -R6 ;  /* 0x000000ffff027224 */ /* 0x000fe200078e0a06 */
[----:B------:R-:W-:-:S03]  /*2310*/  @!P0 SHF.R.U32.HI R20, RZ, R3, R20 ;  /* 0x00000003ff148219 */ /* 0x000fc60000011614 */
[----:B------:R-:W-:Y:S01]  /*2320*/  IMAD R2, R134, R2, R17 ;  /* 0x0000000286027224 */ /* 0x000fe200078e0211 */
        /* <DEDUP_REMOVED lines=9> */
.L_x_40:
[----:B------:R-:W1:Y:S02]  /*23c0*/  LDCU UR8, c[0x0][0xb30] ;  /* 0x00016600ff0877ac */ /* 0x000e640008000800 */
[----:B-1----:R-:W-:-:S09]  /*23d0*/  UISETP.NE.AND UP0, UPT, UR8, 0x1, UPT ;  /* 0x000000010800788c */ /* 0x002fd2000bf05270 */
[----:B------:R-:W-:Y:S05]  /*23e0*/  BRA.U UP0, `(.L_x_41) ;  /* 0x0000000100407547 */ /* 0x000fea000b800000 */
[----:B------:R-:W1:Y:S08]  /*23f0*/  LDC.64 R4, c[0x0][0xb10] ;  /* 0x0002c400ff047b82 */ /* 0x000e700000000a00 */
[----:B------:R-:W2:Y:S08]  /*2400*/  LDC.64 R2, c[0x0][0xb18] ;  /* 0x0002c600ff027b82 */ /* 0x000eb00000000a00 */
[----:B------:R-:W4:Y:S08]  /*2410*/  LDC R6, c[0x0][0xb20] ;  /* 0x0002c800ff067b82 */ /* 0x000f300000000800 */
[----:B------:R-:W3:Y:S01]  /*2420*/  LDC R18, c[0x0][0xb0c] ;  /* 0x0002c300ff127b82 */ /* 0x000ee20000000800 */
[----:B-1----:R-:W-:-:S05]  /*2430*/  IMAD.HI.U32 R4, R11, R4, RZ ;  /* 0x000000040b047227 */ /* 0x002fca00078e00ff */
[----:B------:R-:W-:Y:S01]  /*2440*/  SHF.R.U32.HI R4, RZ, R5, R4 ;  /* 0x00000005ff047219 */ /* 0x000fe20000011604 */
[----:B--2---:R-:W-:Y:S01]  /*2450*/  IMAD.HI.U32 R3, R8, R3, RZ ;  /* 0x0000000308037227 */ /* 0x004fe200078e00ff */
[----:B------:R-:W-:-:S04]  /*2460*/  ISETP.NE.AND P0, PT, R2, 0x1, PT ;  /* 0x000000010200780c */ /* 0x000fc80003f05270 */
[----:B----4-:R-:W-:-:S04]  /*2470*/  SHF.R.U32.HI R3, RZ, R6, R3 ;  /* 0x00000006ff037219 */ /* 0x010fc80000011603 */
[----:B------:R-:W-:Y:S02]  /*2480*/  SEL R3, R8, R3, !P0 ;  /* 0x0000000308037207 */ /* 0x000fe40004000000 */
[----:B---3--:R-:W-:-:S04]  /*2490*/  ISETP.NE.AND P1, PT, R18, 0x1, PT ;  /* 0x000000011200780c */ /* 0x008fc80003f25270 */
[----:B------:R-:W-:-:S05]  /*24a0*/  SEL R4, R11, R4, !P1 ;  /* 0x000000040b047207 */ /* 0x000fca0004800000 */
[----:B------:R-:W-:Y:S02]  /*24b0*/  IMAD.IADD R5, R3, 0x1, -R4 ;  /* 0x0000000103057824 */ /* 0x000fe400078e0a04 */
[----:B------:R-:W-:Y:S02]  /*24c0*/  IMAD.IADD R3, R4, 0x1, -R3 ;  /* 0x0000000104037824 */ /* 0x000fe400078e0a03 */
[----:B------:R-:W-:Y:S02]  /*24d0*/  IMAD R11, R5, R18, R11 ;  /* 0x00000012050b7224 */ /* 0x000fe400078e020b */
[----:B------:R-:W-:-:S07]  /*24e0*/  IMAD R8, R3, R2, R8 ;  /* 0x0000000203087224 */ /* 0x000fce00078e0208 */
.L_x_41:
[----:B------:R-:W-:Y:S01]  /*24f0*/  VIADD R14, R14, 0x1 ;  /* 0x000000010e0e7836 */ /* 0x000fe20000000000 */
[----:B------:R-:W-:Y:S01]  /*2500*/  UPLOP3.LUT UP5, UPT, UPT, UPT, UPT, 0x80, 0x8 ;  /* 0x000000000008789c */ /* 0x000fe20003faf070 */
[----:B------:R-:W-:-:S03]  /*2510*/  IMAD.IADD R5, R11, 0x1, R180 ;  /* 0x000000010b057824 */ /* 0x000fc600078e02b4 */
[----:B------:R-:W-:-:S04]  /*2520*/  ISETP.NE.AND P0, PT, R14, 0x2, PT ;  /* 0x000000020e00780c */ /* 0x000fc80003f05270 */
[----:B------:R-:W-:Y:S02]  /*2530*/  SEL R2, RZ, 0x1, P0 ;  /* 0x00000001ff027807 */ /* 0x000fe40000000000 */
[----:B------:R-:W-:Y:S02]  /*2540*/  SEL R14, R14, RZ, P0 ;  /* 0x000000ff0e0e7207 */ /* 0x000fe40000000000 */
[----:B------:R-:W-:Y:S01]  /*2550*/  LOP3.LUT R13, R13, R2, RZ, 0x3c, !PT ;  /* 0x000000020d0d7212 */ /* 0x000fe200078e3cff */
[----:B------:R-:W-:Y:S01]  /*2560*/  IMAD.IADD R2, R8, 0x1, R193 ;  /* 0x0000000108027824 */ /* 0x000fe200078e02c1 */
[----:B------:R-:W-:Y:S06]  /*2570*/  @P2 BRA `(.L_x_42) ;  /* 0xfffffff000602947 */ /* 0x000fec000383ffff */
[----:B------:R-:W-:Y:S01]  /*2580*/  UIADD3 UR4, UPT, UPT, UR4, 0x28, URZ ;  /* 0x0000002804047890 */ /* 0x000fe2000fffe0ff */
[----:B------:R-:W-:-:S03]  /*2590*/  SHF.L.U32 R3, R15, 0x1f, RZ ;  /* 0x0000001f0f037819 */ /* 0x000fc600000006ff */
[----:B------:R-:W-:-:S09]  /*25a0*/  ULEA UR5, UR13, UR4, 0x3 ;  /* 0x000000040d057291 */ /* 0x000fd2000f8e18ff */
[----:B------:R-:W1:Y:S02]  /*25b0*/  SYNCS.PHASECHK.TRANS64.TRYWAIT P0, [UR5], R3 ;  /* 0x00000003ff0075a7 */ /* 0x000e640008001105 */
[----:B-1----:R-:W-:Y:S05]  /*25c0*/  @!P0 BRA `(.L_x_43) ;  /* 0x0000009000848947 */ /* 0x002fea0003800000 */
.L_x_155:
[----:B------:R-:W-:-:S04]  /*25d0*/  UIADD3 UR6, UPT, UPT, UR13, 0x1, URZ ;  /* 0x000000010d067890 */ /* 0x000fc8000fffe0ff */
[----:B------:R-:W-:-:S04]  /*25e0*/  UISETP.NE.AND UP0, UPT, UR6, 0x5, UPT ;  /* 0x000000050600788c */ /* 0x000fc8000bf05270 */
[----:B------:R-:W-:Y:S02]  /*25f0*/  USEL UR7, URZ, 0x1, UP0 ;  /* 0x00000001ff077887 */ /* 0x000fe40008000000 */
[----:B------:R-:W-:-:S04]  /*2600*/  USEL UR6, UR6, URZ, UP0 ;  /* 0x000000ff06067287 */ /* 0x000fc80008000000 */
[----:B------:R-:W-:Y:S01]  /*2610*/  ULEA UR5, UR6, UR4, 0x3 ;  /* 0x0000000406057291 */ /* 0x000fe2000f8e18ff */
[----:B------:R-:W-:-:S04]  /*2620*/  LOP3.LUT R2, R15, UR7, RZ, 0x3c, !PT ;  /* 0x000000070f027c12 */ /* 0x000fc8000f8e3cff */
[----:B-1----:R-:W-:-:S04]  /*2630*/  SHF.L.U32 R3, R2, 0x1f, RZ ;  /* 0x0000001f02037819 */ /* 0x002fc800000006ff */
[----:B------:R-:W1:Y:S02]  /*2640*/  SYNCS.PHASECHK.TRANS64.TRYWAIT P0, [UR5], R3 ;  /* 0x00000003ff0075a7 */ /* 0x000e640008001105 */
[----:B-1----:R-:W-:Y:S05]  /*2650*/  @!P0 BRA `(.L_x_44) ;  /* 0x0000009000788947 */ /* 0x002fea0003800000 */
.L_x_157:
        /* <DEDUP_REMOVED lines=9> */
.L_x_159:
        /* <DEDUP_REMOVED lines=9> */
.L_x_161:
[----:B------:R-:W-:-:S04]  /*2780*/  UIADD3 UR6, UPT, UPT, UR6, 0x1, URZ ;  /* 0x0000000106067890 */ /* 0x000fc8000fffe0ff */
[----:B------:R-:W-:-:S04]  /*2790*/  UISETP.NE.AND UP0, UPT, UR6, 0x5, UPT ;  /* 0x000000050600788c */ /* 0x000fc8000bf05270 */
[----:B------:R-:W-:Y:S02]  /*27a0*/  USEL UR5, URZ, 0x1, UP0 ;  /* 0x00000001ff057887 */ /* 0x000fe40008000000 */
[----:B------:R-:W-:-:S04]  /*27b0*/  USEL UR6, UR6, URZ, UP0 ;  /* 0x000000ff06067287 */ /* 0x000fc80008000000 */
[----:B------:R-:W-:Y:S01]  /*27c0*/  ULEA UR6, UR6, UR4, 0x3 ;  /* 0x0000000406067291 */ /* 0x000fe2000f8e18ff */
[----:B-1----:R-:W-:-:S04]  /*27d0*/  LOP3.LUT R3, R2, UR5, RZ, 0x3c, !PT ;  /* 0x0000000502037c12 */ /* 0x002fc8000f8e3cff */
[----:B------:R-:W-:Y:S01]  /*27e0*/  SHF.L.U32 R3, R3, 0x1f, RZ ;  /* 0x0000001f03037819 */ /* 0x000fe200000006ff */
[----:B---3--:R-:W-:-:S07]  /*27f0*/  IMAD.U32 R0, RZ, RZ, UR6 ;  /* 0x00000006ff007e24 */ /* 0x008fce000f8e00ff */
.L_x_47:
[----:B-1----:R1:W2:Y:S02]  /*2800*/  SYNCS.PHASECHK.TRANS64.TRYWAIT P0, [R0+URZ], R3 ;  /* 0x00000003000075a7 */ /* 0x0022a400080011ff */
[----:B--2---:R-:W-:Y:S05]  /*2810*/  @!P0 NANOSLEEP.SYNCS 0x989680 ;  /* 0x009896800000895d */ /* 0x004fea0003900000 */
[----:B------:R-:W2:Y:S02]  /*2820*/  @!P0 SYNCS.PHASECHK.TRANS64 P0, [R0+URZ], R3 ;  /* 0x00000003000085a7 */ /* 0x000ea400080010ff */
[----:B--2---:R-:W-:Y:S05]  /*2830*/  @P0 EXIT ;  /* 0x000000000000094d */ /* 0x004fea0003800000 */
[----:B------:R-:W-:Y:S05]  /*2840*/  BRA `(.L_x_47) ;  /* 0xfffffffc00ec7947 */ /* 0x000fea000383ffff */
.L_x_22:
[----:B------:R-:W-:-:S04]  /*2850*/  UISETP.NE.AND UP1, UPT, UR37, URZ, UPT ;  /* 0x000000ff2500728c */ /* 0x000fc8000bf25270 */
[----:B------:R-:W-:-:S09]  /*2860*/  UISETP.NE.OR UP1, UPT, UR10, 0x1, UP1 ;  /* 0x000000010a00788c */ /* 0x000fd20008f25670 */
[----:B------:R-:W-:Y:S05]  /*2870*/  BRA.U UP1, `(.L_x_48) ;  /* 0x0000000501487547 */ /* 0x000fea000b800000 */
[----:B------:R-:W-:Y:S01]  /*2880*/  ISETP.GE.U32.AND P2, PT, R3, 0x2, PT ;  /* 0x000000020300780c */ /* 0x000fe20003f46070 */
[----:B------:R-:W-:Y:S01]  /*2890*/  IMAD.MOV.U32 R12, RZ, RZ, 0x1 ;  /* 0x00000001ff0c7424 */ /* 0x000fe200078e00ff */
[----:B------:R-:W-:Y:S02]  /*28a0*/  CS2R R10, SRZ ;  /* 0x00000000000a7805 */ /* 0x000fe4000001ff00 */
[----:B------:R-:W-:Y:S01]  /*28b0*/  CS2R R8, SRZ ;  /* 0x0000000000087805 */ /* 0x000fe2000001ff00 */
[----:B------:R-:W-:Y:S01]  /*28c0*/  UMOV UR4, 0x400 ;  /* 0x0000040000047882 */ /* 0x000fe20000000000 */
[----:B------:R-:W-:Y:S01]  /*28d0*/  UMOV UR6, URZ ;  /* 0x000000ff00067c82 */ /* 0x000fe20008000000 */
[----:B------:R-:W-:-:S12]  /*28e0*/  ULEA UR37, UR37, UR4, 0x18 ;  /* 0x0000000425257291 */ /* 0x000fd8000f8ec0ff */
.L_x_52:
[----:B------:R-:W-:Y:S02]  /*28f0*/  LEA R0, R8, UR37, 0x3 ;  /* 0x0000002508007c11 */ /* 0x000fe4000f8e18ff */
[----:B------:R-:W-:-:S03]  /*2900*/  SHF.L.U32 R5, R9, 0x1f, RZ ;  /* 0x0000001f09057819 */ /* 0x000fc600000006ff */
[----:B------:R-:W-:Y:S01]  /*2910*/  VIADD R4, R0, 0xf0 ;  /* 0x000000f000047836 */ /* 0x000fe20000000000 */
[----:B------:R-:W1:Y:S02]  /*2920*/  SYNCS.PHASECHK.TRANS64.TRYWAIT P0, [R0+URZ+0xe0], R5 ;  /* 0x0000e005000075a7 */ /* 0x000e6400080011ff */
[----:B-1----:R-:W-:Y:S05]  /*2930*/  @!P0 BRA `(.L_x_49) ;  /* 0x0000009000088947 */ /* 0x002fea0003800000 */
.L_x_162:
[----:B------:R-:W-:Y:S01]  /*2940*/  ULEA UR5, UR6, UR37, 0x3 ;  /* 0x0000002506057291 */ /* 0x000fe2000f8e18ff */
[----:B------:R-:W-:Y:S01]  /*2950*/  PRMT R4, RZ, 0x654, R4 ;  /* 0x00000654ff047816 */ /* 0x000fe20000000004 */
[----:B-1----:R-:W-:Y:S01]  /*2960*/  @!P2 IMAD.MOV.U32 R5, RZ, RZ, 0x10 ;  /* 0x00000010ff05a424 */ /* 0x002fe200078e00ff */
[----:B------:R-:W-:Y:S01]  /*2970*/  SHF.L.U32 R7, R12, 0x1f, RZ ;  /* 0x0000001f0c077819 */ /* 0x000fe200000006ff */
[----:B------:R-:W-:Y:S01]  /*2980*/  UIADD3 UR4, UPT, UPT, UR5, 0xa0, URZ ;  /* 0x000000a005047890 */ /* 0x000fe2000fffe0ff */
[----:B------:R1:W-:Y:S05]  /*2990*/  SYNCS.ARRIVE.TRANS64.RED.A1T0 RZ, [R4+URZ], RZ ;  /* 0x000000ff04ff79a7 */ /* 0x0003ea00081004ff */
[----:B------:R-:W-:Y:S01]  /*29a0*/  IMAD.U32 R0, RZ, RZ, UR4 ;  /* 0x00000004ff007e24 */ /* 0x000fe2000f8e00ff */
[----:B------:R-:W2:Y:S04]  /*29b0*/  SYNCS.PHASECHK.TRANS64.TRYWAIT P0, [UR5+0xb0], R7 ;  /* 0x0000b007ff0075a7 */ /* 0x000ea80008001105 */
[----:B------:R-:W-:Y:S01]  /*29c0*/  PRMT R13, R3, 0x654, R0 ;  /* 0x00000654030d7816 */ /* 0x000fe20000000000 */
[----:B-12---:R-:W-:Y:S06]  /*29d0*/  @!P0 BRA `(.L_x_50) ;  /* 0x0000008c00f48947 */ /* 0x006fec0003800000 */
.L_x_164:
[----:B------:R-:W-:Y:S01]  /*29e0*/  ULEA UR4, UR6, UR37, 0x4 ;  /* 0x0000002506047291 */ /* 0x000fe2000f8e20ff */
[----:B------:R-:W-:Y:S01]  /*29f0*/  SEL R2, R13, R2, !P2 ;  /* 0x000000020d027207 */ /* 0x000fe20005000000 */
[----:B------:R-:W-:Y:S01]  /*2a00*/  UIADD3 UR5, UPT, UPT, UR5, 0xa0, URZ ;  /* 0x000000a005057890 */ /* 0x000fe2000fffe0ff */
[----:B-1----:R-:W-:Y:S01]  /*2a10*/  LEA R0, R11, UR37, 0x3 ;  /* 0x000000250b007c11 */ /* 0x002fe2000f8e18ff */
[----:B------:R-:W-:Y:S01]  /*2a20*/  UIADD3 UR4, UPT, UPT, UR4, 0x110, URZ ;  /* 0x0000011004047890 */ /* 0x000fe2000fffe0ff */
[----:B------:R1:W-:Y:S01]  /*2a30*/  @!P2 SYNCS.ARRIVE.TRANS64.RED RZ, [R2+URZ], R5 ;  /* 0x0000000502ffa9a7 */ /* 0x0003e200080004ff */
[----:B------:R-:W-:Y:S01]  /*2a40*/  UIADD3 UR6, UPT, UPT, UR6, 0x1, URZ ;  /* 0x0000000106067890 */ /* 0x000fe2000fffe0ff */
[----:B------:R-:W-:-:S03]  /*2a50*/  VIADD R8, R8, 0x1 ;  /* 0x0000000108087836 */ /* 0x000fc60000000000 */
[----:B------:R-:W-:Y:S02]  /*2a60*/  UISETP.NE.AND UP0, UPT, UR6, 0x2, UPT ;  /* 0x000000020600788c */ /* 0x000fe4000bf05270 */
[----:B------:R-:W-:Y:S01]  /*2a70*/  ISETP.NE.AND P0, PT, R8, 0x2, PT ;  /* 0x000000020800780c */ /* 0x000fe20003f05270 */
[----:B------:R-:W-:Y:S06]  /*2a80*/  UGETNEXTWORKID.BROADCAST [UR4], [UR5] ;  /* 0x00000000040073ca */ /* 0x000fec0008000100 */
[----:B------:R-:W-:Y:S02]  /*2a90*/  USEL UR4, URZ, 0x1, UP0 ;  /* 0x00000001ff047887 */ /* 0x000fe40008000000 */
[----:B------:R-:W-:-:S04]  /*2aa0*/  USEL UR6, UR6, URZ, UP0 ;  /* 0x000000ff06067287 */ /* 0x000fc80008000000 */
[----:B------:R-:W-:Y:S02]  /*2ab0*/  LOP3.LUT R12, R12, UR4, RZ, 0x3c, !PT ;  /* 0x000000040c0c7c12 */ /* 0x000fe4000f8e3cff */
[----:B-1----:R-:W-:-:S04]  /*2ac0*/  SHF.L.U32 R5, R10, 0x1f, RZ ;  /* 0x0000001f0a057819 */ /* 0x002fc800000006ff */
[----:B------:R-:W1:Y:S02]  /*2ad0*/  SYNCS.PHASECHK.TRANS64.TRYWAIT P1, [R0+URZ+0xa0], R5 ;  /* 0x0000a005000075a7 */ /* 0x000e6400080211ff */
[----:B-1----:R-:W-:Y:S05]  /*2ae0*/  @!P1 BRA `(.L_x_51) ;  /* 0x0000008c00c89947 */ /* 0x002fea0003800000 */
.L_x_165:
[C---:B------:R-:W-:Y:S01]  /*2af0*/  LEA R4, R11.reuse, UR37, 0x4 ;  /* 0x000000250b047c11 */ /* 0x040fe2000f8e20ff */
[----:B-1----:R-:W-:Y:S01]  /*2b00*/  VIADD R0, R0, 0xb0 ;  /* 0x000000b000007836 */ /* 0x002fe20000000000 */
[----:B------:R-:W-:Y:S01]  /*2b10*/  SEL R8, R8, RZ, P0 ;  /* 0x000000ff08087207 */ /* 0x000fe20000000000 */
[----:B------:R-:W-:-:S03]  /*2b20*/  VIADD R11, R11, 0x1 ;  /* 0x000000010b0b7836 */ /* 0x000fc60000000000 */
[----:B------:R-:W1:Y:S01]  /*2b30*/  LDS.128 R4, [R4+0x110] ;  /* 0x0001100004047984 */ /* 0x000e620000000c00 */
[----:B------:R-:W-:Y:S02]  /*2b40*/  PRMT R0, RZ, 0x654, R0 ;  /* 0x00000654ff007816 */ /* 0x000fe40000000000 */
[C---:B------:R-:W-:Y:S01]  /*2b50*/  ISETP.NE.AND P1, PT, R11.reuse, 0x2, PT ;  /* 0x000000020b00780c */ /* 0x040fe20003f25270 */
[----:B------:R-:W-:Y:S01]  /*2b60*/  @!PT LDS RZ, [RZ] ;  /* 0x00000000fffff984 */ /* 0x000fe20000000800 */
[----:B------:R-:W-:Y:S01]  /*2b70*/  @!PT LDS RZ, [RZ] ;  /* 0x00000000fffff984 */ /* 0x000fe20000000800 */
[----:B------:R-:W-:Y:S01]  /*2b80*/  @!PT LDS RZ, [RZ] ;  /* 0x00000000fffff984 */ /* 0x000fe20000000800 */
[----:B------:R-:W-:Y:S01]  /*2b90*/  @!PT LDS RZ, [RZ] ;  /* 0x00000000fffff984 */ /* 0x000fe20000000800 */
[----:B------:R2:W-:Y:S06]  /*2ba0*/  MEMBAR.ALL.CTA ;  /* 0x0000000000007992 */ /* 0x0005ec0000008000 */
[----:B--2---:R-:W2:Y:S01]  /*2bb0*/  FENCE.VIEW.ASYNC.S ;  /* 0x00000000000073c6 */ /* 0x004ea20000000000 */
[----:B------:R-:W-:Y:S01]  /*2bc0*/  SEL R11, R11, RZ, P1 ;  /* 0x000000ff0b0b7207 */ /* 0x000fe20000800000 */
[----:B--2---:R2:W-:Y:S01]  /*2bd0*/  SYNCS.ARRIVE.TRANS64.RED.A1T0 RZ, [R0+URZ], RZ ;  /* 0x000000ff00ff79a7 */ /* 0x0045e200081004ff */
[----:B-1----:R-:W-:-:S02]  /*2be0*/  LOP3.LUT P3, RZ, R6, 0x1, RZ, 0xc0, !PT ;  /* 0x0000000106ff7812 */ /* 0x002fc4000786c0ff */
[----:B------:R-:W-:-:S04]  /*2bf0*/  SEL R5, RZ, 0x1, P1 ;  /* 0x00000001ff057807 */ /* 0x000fc80000800000 */
[----:B------:R-:W-:Y:S02]  /*2c00*/  LOP3.LUT R10, R10, R5, RZ, 0x3c, !PT ;  /* 0x000000050a0a7212 */ /* 0x000fe400078e3cff */
[----:B--2---:R-:W-:-:S04]  /*2c10*/  SEL R0, RZ, 0x1, P0 ;  /* 0x00000001ff007807 */ /* 0x004fc80000000000 */
[----:B------:R-:W-:Y:S01]  /*2c20*/  LOP3.LUT R9, R9, R0, RZ, 0x3c, !PT ;  /* 0x0000000009097212 */ /* 0x000fe200078e3cff */
[----:B------:R-:W-:Y:S06]  /*2c30*/  @P3 BRA `(.L_x_52) ;  /* 0xfffffffc002c3947 */ /* 0x000fec000383ffff */
[----:B------:R-:W-:Y:S01]  /*2c40*/  ULEA UR5, UR6, UR37, 0x3 ;  /* 0x0000002506057291 */ /* 0x000fe2000f8e18ff */
[----:B------:R-:W-:-:S08]  /*2c50*/  SHF.L.U32 R3, R12, 0x1f, RZ ;  /* 0x0000001f0c037819 */ /* 0x000fd000000006ff */
[----:B------:R-:W1:Y:S02]  /*2c60*/  SYNCS.PHASECHK.TRANS64 P0, [UR5+0xb0], R3 ;  /* 0x0000b003ff0075a7 */ /* 0x000e640008001005 */
[----:B-1----:R-:W-:Y:S05]  /*2c70*/  @P0 BRA `(.L_x_53) ;  /* 0x0000000000080947 */ /* 0x002fea0003800000 */
[----:B------:R-:W1:Y:S02]  /*2c80*/  SYNCS.PHASECHK.TRANS64.TRYWAIT P0, [UR5+0xb0], R3 ;  /* 0x0000b003ff0075a7 */ /* 0x000e640008001105 */
[----:B-1----:R-:W-:Y:S05]  /*2c90*/  @!P0 BRA `(.L_x_54) ;  /* 0x0000008c00708947 */ /* 0x002fea0003800000 */
.L_x_53:
[----:B------:R-:W-:-:S04]  /*2ca0*/  UIADD3 UR4, UPT, UPT, UR6, 0x1, URZ ;  /* 0x0000000106047890 */ /* 0x000fc8000fffe0ff */
[----:B------:R-:W-:-:S04]  /*2cb0*/  UISETP.NE.AND UP0, UPT, UR4, 0x2, UPT ;  /* 0x000000020400788c */ /* 0x000fc8000bf05270 */
[----:B------:R-:W-:Y:S02]  /*2cc0*/  USEL UR7, URZ, 0x1, UP0 ;  /* 0x00000001ff077887 */ /* 0x000fe40008000000 */
[----:B------:R-:W-:-:S04]  /*2cd0*/  USEL UR4, UR4, URZ, UP0 ;  /* 0x000000ff04047287 */ /* 0x000fc80008000000 */
[----:B------:R-:W-:Y:S01]  /*2ce0*/  ULEA UR4, UR4, UR37, 0x3 ;  /* 0x0000002504047291 */ /* 0x000fe2000f8e18ff */
[----:B-1----:R-:W-:-:S04]  /*2cf0*/  LOP3.LUT R3, R12, UR7, RZ, 0x3c, !PT ;  /* 0x000000070c037c12 */ /* 0x002fc8000f8e3cff */
[----:B------:R-:W-:-:S04]  /*2d00*/  SHF.L.U32 R0, R3, 0x1f, RZ ;  /* 0x0000001f03007819 */ /* 0x000fc800000006ff */
[----:B------:R-:W1:Y:S02]  /*2d10*/  SYNCS.PHASECHK.TRANS64 P0, [UR4+0xb0], R0 ;  /* 0x0000b000ff0075a7 */ /* 0x000e640008001004 */
[----:B-1----:R-:W-:Y:S05]  /*2d20*/  @P0 EXIT ;  /* 0x000000000000094d */ /* 0x002fea0003800000 */
[----:B------:R-:W-:Y:S02]  /*2d30*/  SHF.L.U32 R3, R3, 0x1f, RZ ;  /* 0x0000001f03037819 */ /* 0x000fe400000006ff */
[----:B------:R-:W-:-:S07]  /*2d40*/  MOV R0, UR4 ;  /* 0x0000000400007c02 */ /* 0x000fce0008000f00 */
.L_x_55:
[----:B-1----:R1:W2:Y:S02]  /*2d50*/  SYNCS.PHASECHK.TRANS64.TRYWAIT P0, [R0+URZ+0xb0], R3 ;  /* 0x0000b003000075a7 */ /* 0x0022a400080011ff */
[----:B--2---:R-:W-:Y:S05]  /*2d60*/  @!P0 NANOSLEEP.SYNCS 0x989680 ;  /* 0x009896800000895d */ /* 0x004fea0003900000 */
[----:B------:R-:W2:Y:S02]  /*2d70*/  @!P0 SYNCS.PHASECHK.TRANS64 P0, [R0+URZ+0xb0], R3 ;  /* 0x0000b003000085a7 */ /* 0x000ea400080010ff */
[----:B--2---:R-:W-:Y:S05]  /*2d80*/  @P0 EXIT ;  /* 0x000000000000094d */ /* 0x004fea0003800000 */
[----:B------:R-:W-:Y:S05]  /*2d90*/  BRA `(.L_x_55) ;  /* 0xfffffffc00ec7947 */ /* 0x000fea000383ffff */
.L_x_48:
[----:B------:R-:W-:Y:S05]  /*2da0*/  BRA.U UP4, `(.L_x_56) ;  /* 0x0000001104907547 */ /* 0x000fea000b800000 */
[----:B------:R-:W-:Y:S01]  /*2db0*/  UMOV UR6, 0x40 ;  /* 0x0000004000067882 */ /* 0x000fe20000000000 */
[----:B------:R-:W-:Y:S01]  /*2dc0*/  NOP ;  /* 0x0000000000007918 */ /* 0x000fe20000000000 */
[----:B------:R-:W-:Y:S01]  /*2dd0*/  ULEA UR6, UR37, UR6, 0x18 ;  /* 0x0000000625067291 */ /* 0x000fe2000f8ec0ff */
[----:B------:R-:W-:Y:S02]  /*2de0*/  UMOV UR7, 0x400 ;  /* 0x0000040000077882 */ /* 0x000fe40000000000 */
[----:B------:R-:W-:-:S06]  /*2df0*/  ULEA UR37, UR37, UR7, 0x18 ;  /* 0x0000000725257291 */ /* 0x000fcc000f8ec0ff */
[----:B------:R-:W1:Y:S02]  /*2e00*/  LDS.U8 R0, [UR6+0x1c] ;  /* 0x00001c06ff007984 */ /* 0x000e640008000000 */
[----:B-1----:R-:W-:-:S13]  /*2e10*/  ISETP.NE.AND P0, PT, R0, RZ, PT ;  /* 0x000000ff0000720c */ /* 0x002fda0003f05270 */
[----:B------:R-:W-:Y:S05]  /*2e20*/  @P0 BRA `(.L_x_57) ;  /* 0x0000000400080947 */ /* 0x000fea0003800000 */
[----:B------:R-:W-:Y:S02]  /*2e30*/  UISETP.NE.U32.AND UP0, UPT, UR5, 0x1, UPT ;  /* 0x000000010500788c */ /* 0x000fe4000bf05070 */
[----:B------:R-:W-:-:S07]  /*2e40*/  UIADD3 UR8, UPT, UPT, UR6, 0x8, URZ ;  /* 0x0000000806087890 */ /* 0x000fce000fffe0ff */
[----:B------:R-:W-:Y:S05]  /*2e50*/  BRA.U !UP0, `(.L_x_58) ;  /* 0x00000001089c7547 */ /* 0x000fea000b800000 */
[----:B------:R-:W-:Y:S01]  /*2e60*/  ELECT P0, URZ, PT ;  /* 0x0000000000ff782f */ /* 0x000fe20003800000 */
[----:B------:R-:W-:-:S12]  /*2e70*/  BSSY B0, `(.L_x_58) ;  /* 0x0000025000007945 */ /* 0x000fd80003800000 */
[----:B------:R-:W-:Y:S05]  /*2e80*/  @!P0 BRA `(.L_x_59) ;  /* 0x00000000008c8947 */ /* 0x000fea0003800000 */
[----:B------:R-:W-:-:S05]  /*2e90*/  UMOV UR7, 0x10 ;  /* 0x0000001000077882 */ /* 0x000fca0000000000 */
[----:B------:R-:W-:Y:S04]  /*2ea0*/  DEPBAR.LE SB1, 0x36 ;  /* 0x00009d800000791a */ /* 0x000fe80000000000 */
[----:B------:R-:W1:Y:S02]  /*2eb0*/  UTCATOMSWS.2CTA.FIND_AND_SET.ALIGN UP1, UR7, UR7 ;  /* 0x00000007000775e3 */ /* 0x000e640008220800 */
[----:B-1----:R-:W-:Y:S01]  /*2ec0*/  MOV R9, UR7 ;  /* 0x0000000700097c02 */ /* 0x002fe20008000f00 */
[----:B------:R-:W-:Y:S06]  /*2ed0*/  BRA.U UP1, `(.L_x_60) ;  /* 0x0000000101187547 */ /* 0x000fec000b800000 */
.L_x_61:
[----:B------:R-:W-:Y:S05]  /*2ee0*/  NANOSLEEP 0x64 ;  /* 0x000000640000795d */ /* 0x000fea0003800000 */
[----:B------:R-:W-:-:S05]  /*2ef0*/  UMOV UR7, 0x10 ;  /* 0x0000001000077882 */ /* 0x000fca0000000000 */
[----:B------:R-:W-:Y:S04]  /*2f00*/  DEPBAR.LE SB1, 0x36 ;  /* 0x00009d800000791a */ /* 0x000fe80000000000 */
[----:B------:R-:W1:Y:S02]  /*2f10*/  UTCATOMSWS.2CTA.FIND_AND_SET.ALIGN UP1, UR7, UR7 ;  /* 0x00000007000775e3 */ /* 0x000e640008220800 */
[----:B-1----:R-:W-:Y:S01]  /*2f20*/  MOV R9, UR7 ;  /* 0x0000000700097c02 */ /* 0x002fe20008000f00 */
[----:B------:R-:W-:Y:S05]  /*2f30*/  BRA.U !UP1, `(.L_x_61) ;  /* 0xfffffffd09e87547 */ /* 0x000fea000b83ffff */
.L_x_60:
[----:B------:R-:W1:Y:S01]  /*2f40*/  LDS R5, [UR6+0x10] ;  /* 0x00001006ff057984 */ /* 0x000e620008000800 */
[----:B------:R-:W-:Y:S01]  /*2f50*/  IMAD.U32 R3, RZ, RZ, UR37 ;  /* 0x00000025ff037e24 */ /* 0x000fe2000f8e00ff */
[----:B------:R-:W-:-:S03]  /*2f60*/  MOV R2, UR4 ;  /* 0x0000000400027c02 */ /* 0x000fc60008000f00 */
[----:B------:R-:W-:Y:S01]  /*2f70*/  VIADD R3, R3, 0x130 ;  /* 0x0000013003037836 */ /* 0x000fe20000000000 */
[----:B-1----:R-:W-:-:S04]  /*2f80*/  SHF.L.U32 R5, R5, 0x1f, RZ ;  /* 0x0000001f05057819 */ /* 0x002fc800000006ff */
[----:B------:R-:W1:Y:S02]  /*2f90*/  SYNCS.PHASECHK.TRANS64.TRYWAIT P0, [UR6+0x8], R5 ;  /* 0x00000805ff0075a7 */ /* 0x000e640008001106 */
[----:B-1----:R-:W-:Y:S05]  /*2fa0*/  @P0 BRA `(.L_x_62) ;  /* 0x0000000000080947 */ /* 0x002fea0003800000 */
[----:B------:R-:W1:Y:S02]  /*2fb0*/  SYNCS.PHASECHK.TRANS64.TRYWAIT P0, [UR6+0x8], R5 ;  /* 0x00000805ff0075a7 */ /* 0x000e640008001106 */
[----:B-1----:R-:W-:Y:S05]  /*2fc0*/  @!P0 BRA `(.L_x_63) ;  /* 0x0000008800bc8947 */ /* 0x002fea0003800000 */
.L_x_62:
[----:B-1----:R-:W-:Y:S01]  /*2fd0*/  HFMA2 R0, -RZ, RZ, 0, 5.9604644775390625e-08 ;  /* 0x00000001ff007431 */ /* 0x002fe200000001ff */
[----:B------:R-:W-:Y:S01]  /*2fe0*/  UPRMT UR7, UR4, 0x654, UR8 ;  /* 0x0000065404077896 */ /* 0x000fe20008000008 */
[----:B------:R-:W-:Y:S01]  /*2ff0*/  IMAD.MOV.U32 R6, RZ, RZ, 0xffff ;  /* 0x0000ffffff067424 */ /* 0x000fe200078e00ff */
[----:B------:R-:W-:Y:S01]  /*3000*/  PRMT R2, R2, 0x654, R3 ;  /* 0x0000065402027816 */ /* 0x000fe20000000003 */
[----:B------:R-:W-:Y:S02]  /*3010*/  IMAD.MOV.U32 R4, RZ, RZ, 0x4 ;  /* 0x00000004ff047424 */ /* 0x000fe400078e00ff */
[----:B------:R-:W-:Y:S01]  /*3020*/  IMAD.SHL.U32 R7, R9, 0x20, RZ ;  /* 0x0000002009077824 */ /* 0x000fe200078e00ff */
[----:B------:R-:W-:Y:S02]  /*3030*/  MOV R3, UR7 ;  /* 0x0000000700037c02 */ /* 0x000fe40008000f00 */
[-C--:B------:R-:W-:Y:S01]  /*3040*/  SHF.L.U32 R6, R6, R9.reuse, RZ ;  /* 0x0000000906067219 */ /* 0x080fe200000006ff */
[----:B------:R1:W-:Y:S01]  /*3050*/  SYNCS.ARRIVE.TRANS64.RED RZ, [UR7], R4 ;  /* 0x00000004ffff79a7 */ /* 0x0003e20008000407 */
[----:B------:R-:W-:Y:S01]  /*3060*/  SHF.L.U32 R5, R0, R9, RZ ;  /* 0x0000000900057219 */ /* 0x000fe200000006ff */
[----:B------:R1:W-:Y:S04]  /*3070*/  STS [UR37+0x130], R7 ;  /* 0x00013007ff007988 */ /* 0x0003e80008000825 */
[----:B------:R1:W-:Y:S04]  /*3080*/  STAS [R2.64], R9 ;  /* 0x0000000902007dbd */ /* 0x0003e8000c0008ff */
[----:B------:R1:W-:Y:S04]  /*3090*/  ATOMS.OR RZ, [UR6+0x14], R6 ;  /* 0x00001406ffff798c */ /* 0x0003e8000b000006 */
[----:B------:R1:W-:Y:S04]  /*30a0*/  ATOMS.OR RZ, [UR6+0x18], R5 ;  /* 0x00001805ffff798c */ /* 0x0003e8000b000006 */
[----:B------:R1:W-:Y:S02]  /*30b0*/  ATOMS.XOR RZ, [UR6+0x10], R0 ;  /* 0x00001000ffff798c */ /* 0x0003e4000b800006 */
.L_x_59:
[----:B------:R-:W-:Y:S05]  /*30c0*/  BSYNC B0 ;  /* 0x0000000000007941 */ /* 0x000fea0003800000 */
.L_x_58:
[----:B------:R-:W-:Y:S05]  /*30d0*/  BRA.U UP0, `(.L_x_64) ;  /* 0x00000001006c7547 */ /* 0x000fea000b800000 */
[----:B------:R-:W-:-:S03]  /*30e0*/  UMOV UR7, 0xffffffff ;  /* 0xffffffff00077882 */ /* 0x000fc60000000000 */
[----:B------:R-:W-:Y:S05]  /*30f0*/  BRA.DIV UR7, `(.L_x_65) ;  /* 0x0000008a07887947 */ /* 0x000fea000b800000 */
[----:B------:R-:W-:-:S13]  /*3100*/  ELECT P6, URZ, PT ;  /* 0x0000000000ff782f */ /* 0x000fda00038c0000 */
.L_x_169:
[----:B------:R-:W-:Y:S05]  /*3110*/  @!P6 BRA `(.L_x_64) ;  /* 0x00000000005ce947 */ /* 0x000fea0003800000 */
[----:B-1----:R-:W1:Y:S02]  /*3120*/  LDS R3, [UR6+0x10] ;  /* 0x00001006ff037984 */ /* 0x002e640008000800 */
[----:B-1----:R-:W-:-:S04]  /*3130*/  SHF.L.U32 R3, R3, 0x1f, RZ ;  /* 0x0000001f03037819 */ /* 0x002fc800000006ff */
[----:B------:R-:W1:Y:S02]  /*3140*/  SYNCS.PHASECHK.TRANS64.TRYWAIT P0, [UR6+0x8], R3 ;  /* 0x00000803ff0075a7 */ /* 0x000e640008001106 */
[----:B-1----:R-:W-:Y:S05]  /*3150*/  @P0 BRA `(.L_x_66) ;  /* 0x0000000000080947 */ /* 0x002fea0003800000 */
[----:B------:R-:W1:Y:S02]  /*3160*/  SYNCS.PHASECHK.TRANS64.TRYWAIT P0, [UR6+0x8], R3 ;  /* 0x00000803ff0075a7 */ /* 0x000e640008001106 */
[----:B-1----:R-:W-:Y:S05]  /*3170*/  @!P0 BRA `(.L_x_67) ;  /* 0x0000008800888947 */ /* 0x002fea0003800000 */
.L_x_66:
[----:B------:R-:W2:Y:S01]  /*3180*/  LDS R5, [UR37+0x130] ;  /* 0x00013025ff057984 */ /* 0x000ea20008000800 */
[----:B-1----:R-:W-:Y:S02]  /*3190*/  HFMA2 R0, -RZ, RZ, 0, 5.9604644775390625e-08 ;  /* 0x00000001ff007431 */ /* 0x002fe400000001ff */
[----:B------:R-:W-:Y:S01]  /*31a0*/  IMAD.MOV.U32 R2, RZ, RZ, 0xffff ;  /* 0x0000ffffff027424 */ /* 0x000fe200078e00ff */
[----:B------:R-:W-:Y:S01]  /*31b0*/  UPRMT UR7, UR4, 0x654, UR8 ;  /* 0x0000065404077896 */ /* 0x000fe20008000008 */
[----:B--2---:R-:W-:-:S03]  /*31c0*/  IMAD.SHL.U32 R3, R5, 0x20, RZ ;  /* 0x0000002005037824 */ /* 0x004fc600078e00ff */
[-C--:B------:R-:W-:Y:S02]  /*31d0*/  SHF.L.U32 R2, R2, R5.reuse, RZ ;  /* 0x0000000502027219 */ /* 0x080fe400000006ff */
[----:B------:R-:W-:Y:S01]  /*31e0*/  SHF.L.U32 R5, R0, R5, RZ ;  /* 0x0000000500057219 */ /* 0x000fe200000006ff */
[----:B------:R2:W-:Y:S04]  /*31f0*/  STS [UR37+0x130], R3 ;  /* 0x00013003ff007988 */ /* 0x0005e80008000825 */
[----:B------:R2:W-:Y:S04]  /*3200*/  ATOMS.OR RZ, [UR6+0x14], R2 ;  /* 0x00001402ffff798c */ /* 0x0005e8000b000006 */
[----:B------:R2:W-:Y:S01]  /*3210*/  ATOMS.OR RZ, [UR6+0x18], R5 ;  /* 0x00001805ffff798c */ /* 0x0005e2000b000006 */
[----:B------:R-:W-:Y:S03]  /*3220*/  SYNCS.ARRIVE.TRANS64.RED.A1T0 RZ, [UR7], RZ ;  /* 0x000000ffffff79a7 */ /* 0x000fe60008100407 */
[----:B------:R2:W-:Y:S01]  /*3230*/  ATOMS.XOR RZ, [UR6+0x10], R0 ;  /* 0x00001000ffff798c */ /* 0x0005e2000b800006 */
[----:B------:R-:W-:Y:S05]  /*3240*/  BRA `(.L_x_64) ;  /* 0x0000000000107947 */ /* 0x000fea0003800000 */
.L_x_57:
[----:B------:R-:W-:Y:S02]  /*3250*/  MOV R0, 0xffffffff ;  /* 0xffffffff00007802 */ /* 0x000fe40000000f00 */
[----:B------:R-:W-:-:S03]  /*3260*/  MOV R2, 0x3290 ;  /* 0x0000329000027802 */ /* 0x000fc60000000f00 */
[----:B------:R1:W-:Y:S04]  /*3270*/  STS [UR37+0x130], R0 ;  /* 0x00013000ff007988 */ /* 0x0003e80008000825 */
[----:B-1---5:R-:W-:Y:S05]  /*3280*/  CALL.REL.NOINC `($__internal_1_$__cuda_sm10x_tcgen05_guardrail_trap_phase_invalid_during_alloc) ;  /* 0x00000090002c7944 */ /* 0x022fea0003c00000 */
.L_x_64:
[----:B------:R-:W-:Y:S05]  /*3290*/  WARPSYNC.ALL ;  /* 0x0000000000007948 */ /* 0x000fea0003800000 */
[----:B------:R-:W3:Y:S01]  /*32a0*/  S2UR UR7, SR_CgaCtaId ;  /* 0x00000000000779c3 */ /* 0x000ee20000008800 */
[----:B------:R-:W-:Y:S01]  /*32b0*/  UMOV UR6, 0x400 ;  /* 0x0000040000067882 */ /* 0x000fe20000000000 */
[----:B------:R-:W-:-:S06]  /*32c0*/  NOP ;  /* 0x0000000000007918 */ /* 0x000fcc0000000000 */
[----:B------:R-:W-:Y:S06]  /*32d0*/  BAR.ARV 0x6, 0xa0 ;  /* 0x0182800000007b1d */ /* 0x000fec0000002000 */
[----:B------:R-:W4:Y:S01]  /*32e0*/  LDCU UR8, c[0x0][0x38c] ;  /* 0x00007180ff0877ac */ /* 0x000f220008000800 */
[----:B------:R-:W-:Y:S01]  /*32f0*/  LOP3.LUT R12, R12, 0xffff, RZ, 0xc0, !PT ;  /* 0x0000ffff0c0c7812 */ /* 0x000fe200078ec0ff */
[----:B-1----:R-:W-:Y:S01]  /*3300*/  IMAD.MOV.U32 R9, RZ, RZ, 0x1 ;  /* 0x00000001ff097424 */ /* 0x002fe200078e00ff */
[----:B------:R-:W-:Y:S01]  /*3310*/  LOP3.LUT R10, R10, 0xffff, RZ, 0xc0, !PT ;  /* 0x0000ffff0a0a7812 */ /* 0x000fe200078ec0ff */
[----:B------:R-:W-:Y:S01]  /*3320*/  IMAD.MOV.U32 R8, RZ, RZ, RZ ;  /* 0x000000ffff087224 */ /* 0x000fe200078e00ff */
[----:B------:R-:W-:-:S02]  /*3330*/  R2UR UR12, R12 ;  /* 0x000000000c0c72ca */ /* 0x000fc400000e0000 */
[----:B--2---:R-:W-:Y:S02]  /*3340*/  CS2R R2, SRZ ;  /* 0x0000000000027805 */ /* 0x004fe4000001ff00 */
[----:B------:R-:W-:Y:S01]  /*3350*/  R2UR UR11, R10 ;  /* 0x000000000a0b72ca */ /* 0x000fe200000e0000 */
[----:B------:R-:W-:Y:S01]  /*3360*/  UMOV UR19, URZ ;  /* 0x000000ff00137c82 */ /* 0x000fe20008000000 */
[----:B------:R-:W-:Y:S01]  /*3370*/  UMOV UR18, URZ ;  /* 0x000000ff00127c82 */ /* 0x000fe20008000000 */
[----:B---3--:R-:W-:Y:S01]  /*3380*/  ULEA UR7, UR7, UR6, 0x18 ;  /* 0x0000000607077291 */ /* 0x008fe2000f8ec0ff */
[----:B------:R-:W-:Y:S01]  /*3390*/  UMOV UR17, URZ ;  /* 0x000000ff00117c82 */ /* 0x000fe20008000000 */
[----:B------:R-:W-:Y:S02]  /*33a0*/  UISETP.NE.AND UP2, UPT, UR5, URZ, UPT ;  /* 0x000000ff0500728c */ /* 0x000fe4000bf45270 */
[----:B------:R-:W-:Y:S02]  /*33b0*/  UIADD3 UR13, UPT, UPT, UR7, 0x10800, URZ ;  /* 0x00010800070d7890 */ /* 0x000fe4000fffe0ff */
[----:B------:R-:W-:-:S03]  /*33c0*/  UIADD3 UR14, UPT, UPT, UR7, 0x24800, URZ ;  /* 0x00024800070e7890 */ /* 0x000fc6000fffe0ff */
[----:B------:R-:W1:Y:S01]  /*33d0*/  LDS R0, [UR7+0x130] ;  /* 0x00013007ff007984 */ /* 0x000e620008000800 */
[----:B----4-:R-:W-:Y:S02]  /*33e0*/  UIADD3 UR8, UPT, UPT, UR8, 0x3f, URZ ;  /* 0x0000003f08087890 */ /* 0x010fe4000fffe0ff */
[----:B------:R-:W-:Y:S02]  /*33f0*/  USHF.R.U32.HI UR13, URZ, 0x4, UR13 ;  /* 0x00000004ff0d7899 */ /* 0x000fe4000801160d */
[----:B------:R-:W-:Y:S02]  /*3400*/  USHF.R.S32.HI UR6, URZ, 0x1f, UR8 ;  /* 0x0000001fff067899 */ /* 0x000fe40008011408 */
[----:B------:R-:W-:Y:S02]  /*3410*/  USHF.R.U32.HI UR14, URZ, 0x4, UR14 ;  /* 0x00000004ff0e7899 */ /* 0x000fe4000801160e */
[----:B------:R-:W-:Y:S02]  /*3420*/  ULEA.HI UR6, UR6, UR8, URZ, 0x6 ;  /* 0x0000000806067291 */ /* 0x000fe4000f8f30ff */
[----:B------:R-:W-:-:S02]  /*3430*/  ULOP3.LUT UR13, UR13, 0x3fff, URZ, 0xc0, !UPT ;  /* 0x00003fff0d0d7892 */ /* 0x000fc4000f8ec0ff */
[----:B------:R-:W-:Y:S02]  /*3440*/  USHF.R.S32.HI UR6, URZ, 0x6, UR6 ;  /* 0x00000006ff067899 */ /* 0x000fe40008011406 */
[----:B------:R-:W-:Y:S02]  /*3450*/  ULOP3.LUT UR14, UR14, 0x3fff, URZ, 0xc0, !UPT ;  /* 0x00003fff0e0e7892 */ /* 0x000fe4000f8ec0ff */
[----:B------:R-:W-:Y:S01]  /*3460*/  UISETP.LT.AND UP0, UPT, UR6, 0x1, UPT ;  /* 0x000000010600788c */ /* 0x000fe2000bf01270 */
[----:B------:R-:W-:Y:S01]  /*3470*/  UMOV UR28, 0x0 ;  /* 0x00000000001c7882 */ /* 0x000fe20000000000 */
[----:B------:R-:W-:Y:S01]  /*3480*/  UMOV UR29, 0x10400490 ;  /* 0x10400490001d7882 */ /* 0x000fe20000000000 */
[----:B------:R-:W-:Y:S02]  /*3490*/  ULOP3.LUT UR13, UR13, 0x10000, URZ, 0xfc, !UPT ;  /* 0x000100000d0d7892 */ /* 0x000fe4000f8efcff */
[----:B------:R-:W-:Y:S02]  /*34a0*/  ULOP3.LUT UR14, UR14, 0x10000, URZ, 0xfc, !UPT ;  /* 0x000100000e0e7892 */ /* 0x000fe4000f8efcff */
[----:B------:R-:W-:Y:S01]  /*34b0*/  USEL UR20, UR6, 0x1, !UP0 ;  /* 0x0000000106147887 */ /* 0x000fe2000c000000 */
[----:B------:R-:W-:Y:S01]  /*34c0*/  UMOV UR26, 0x0 ;  /* 0x00000000001a7882 */ /* 0x000fe20000000000 */
[----:B------:R-:W-:Y:S01]  /*34d0*/  UMOV UR27, 0x10400490 ;  /* 0x10400490001b7882 */ /* 0x000fe20000000000 */
[----:B------:R-:W-:Y:S01]  /*34e0*/  UMOV UR24, 0x0 ;  /* 0x0000000000187882 */ /* 0x000fe20000000000 */
[----:B------:R-:W-:Y:S01]  /*34f0*/  UMOV UR25, 0x10400490 ;  /* 0x1040049000197882 */ /* 0x000fe20000000000 */
[----:B------:R-:W-:Y:S01]  /*3500*/  UMOV UR22, 0x0 ;  /* 0x0000000000167882 */ /* 0x000fe20000000000 */
[----:B------:R-:W-:Y:S01]  /*3510*/  UMOV UR23, 0x10400490 ;  /* 0x1040049000177882 */ /* 0x000fe20000000000 */
[----:B-1----:R-:W-:-:S15]  /*3520*/  R2UR UR21, R0 ;  /* 0x00000000001572ca */ /* 0x002fde00000e0000 */
.L_x_75:
[C---:B------:R-:W-:Y:S02]  /*3530*/  LEA R0, R8.reuse, UR7, 0x3 ;  /* 0x0000000708007c11 */ /* 0x040fe4000f8e18ff */
[----:B------:R-:W-:Y:S02]  /*3540*/  SHF.L.U32 R5, R3, 0x1f, RZ ;  /* 0x0000001f03057819 */ /* 0x000fe400000006ff */
[----:B------:R-:W-:Y:S02]  /*3550*/  LEA R4, R8, UR7, 0x4 ;  /* 0x0000000708047c11 */ /* 0x000fe4000f8e20ff */
[----:B------:R-:W1:Y:S02]  /*3560*/  SYNCS.PHASECHK.TRANS64.TRYWAIT P0, [R0+URZ+0xa0], R5 ;  /* 0x0000a005000075a7 */ /* 0x000e6400080011ff */
[----:B-1-34-:R-:W-:Y:S05]  /*3570*/  @!P0 BRA `(.L_x_68) ;  /* 0x0000008400a08947 */ /* 0x01afea0003800000 */
.L_x_170:
[----:B-1----:R-:W1:Y:S01]  /*3580*/  LDS.128 R4, [R4+0x110] ;  /* 0x0001100004047984 */ /* 0x002e620000000c00 */
[----:B------:R-:W-:Y:S02]  /*3590*/  VIADD R0, R0, 0xb0 ;  /* 0x000000b000007836 */ /* 0x000fe40000000000 */
[----:B------:R-:W-:Y:S01]  /*35a0*/  VIADD R8, R8, 0x1 ;  /* 0x0000000108087836 */ /* 0x000fe20000000000 */
[----:B------:R-:W-:Y:S01]  /*35b0*/  @!PT LDS RZ, [RZ] ;  /* 0x00000000fffff984 */ /* 0x000fe20000000800 */
[----:B------:R-:W-:Y:S01]  /*35c0*/  @!PT LDS RZ, [RZ] ;  /* 0x00000000fffff984 */ /* 0x000fe20000000800 */
[----:B------:R-:W-:Y:S01]  /*35d0*/  @!PT LDS RZ, [RZ] ;  /* 0x00000000fffff984 */ /* 0x000fe20000000800 */
[----:B------:R-:W-:Y:S01]  /*35e0*/  @!PT LDS RZ, [RZ] ;  /* 0x00000000fffff984 */ /* 0x000fe20000000800 */
[----:B------:R2:W-:Y:S06]  /*35f0*/  MEMBAR.ALL.CTA ;  /* 0x0000000000007992 */ /* 0x0005ec0000008000 */
[----:B--2---:R-:W2:Y:S01]  /*3600*/  FENCE.VIEW.ASYNC.S ;  /* 0x00000000000073c6 */ /* 0x004ea20000000000 */
[----:B------:R-:W-:-:S04]  /*3610*/  PRMT R0, RZ, 0x654, R0 ;  /* 0x00000654ff007816 */ /* 0x000fc80000000000 */
[----:B--2---:R2:W-:Y:S01]  /*3620*/  SYNCS.ARRIVE.TRANS64.RED.A1T0 RZ, [R0+URZ], RZ ;  /* 0x000000ff00ff79a7 */ /* 0x0045e200081004ff */
[----:B-1----:R-:W-:Y:S01]  /*3630*/  LOP3.LUT P1, RZ, R6, 0x1, RZ, 0xc0, !PT ;  /* 0x0000000106ff7812 */ /* 0x002fe2000782c0ff */
[----:B--2---:R-:W-:-:S12]  /*3640*/  BRA.U UP2, `(.L_x_69) ;  /* 0x0000000502087547 */ /* 0x004fd8000b800000 */
[----:B------:R-:W1:Y:S01]  /*3650*/  LDCU UR8, c[0x0][0x38c] ;  /* 0x00007180ff0877ac */ /* 0x000e620008000800 */
[----:B------:R-:W-:Y:S02]  /*3660*/  PLOP3.LUT P2, PT, PT, PT, PT, 0x80, 0x8 ;  /* 0x000000000008781c */ /* 0x000fe40003f4f070 */
[----:B------:R-:W-:Y:S01]  /*3670*/  SHF.L.U32 R5, R9, 0x1f, RZ ;  /* 0x0000001f09057819 */ /* 0x000fe200000006ff */
[----:B------:R-:W-:Y:S02]  /*3680*/  ULEA UR9, UR19, UR7, 0x3 ;  /* 0x0000000713097291 */ /* 0x000fe4000f8e18ff */
[----:B------:R-:W-:Y:S02]  /*3690*/  ULEA UR10, UR19, UR21, 0x8 ;  /* 0x00000015130a7291 */ /* 0x000fe4000f8e40ff */
[----:B-1----:R-:W-:-:S06]  /*36a0*/  UISETP.GE.AND UP0, UPT, UR8, 0x1, UPT ;  /* 0x000000010800788c */ /* 0x002fcc000bf06270 */
[----:B------:R-:W-:-:S05]  /*36b0*/  PLOP3.LUT P0, PT, PT, PT, UP0, 0x80, 0x8 ;  /* 0x000000000008781c */ /* 0x000fca0003f0f008 */
[----:B------:R-:W-:-:S08]  /*36c0*/  @UP0 ULEA UR8, UR18, UR7, 0x3 ;  /* 0x0000000712080291 */ /* 0x000fd0000f8e18ff */
[----:B------:R-:W-:-:S04]  /*36d0*/  @P0 SHF.L.U32 R0, R2, 0x1f, RZ ;  /* 0x0000001f02000819 */ /* 0x000fc800000006ff */
[----:B------:R1:W2:Y:S01]  /*36e0*/  @P0 SYNCS.PHASECHK.TRANS64.TRYWAIT P2, [UR8], R0 ;  /* 0x00000000ff0005a7 */ /* 0x0002a20008041108 */
[----:B------:R-:W3:Y:S02]  /*36f0*/  SYNCS.PHASECHK.TRANS64.TRYWAIT P0, [UR9+0xd0], R5 ;  /* 0x0000d005ff0075a7 */ /* 0x000ee40008001109 */
[----:B-123--:R-:W-:Y:S05]  /*3700*/  @!P0 BRA `(.L_x_70) ;  /* 0x0000008400508947 */ /* 0x00efea0003800000 */
.L_x_172:
[----:B------:R-:W-:Y:S01]  /*3710*/  UMOV UR16, UR17 ;  /* 0x0000001100107c82 */ /* 0x000fe20008000000 */
[----:B------:R-:W-:Y:S05]  /*3720*/  BRA.U !UP0, `(.L_x_71) ;  /* 0x0000000108c07547 */ /* 0x000fea000b800000 */
[----:B------:R-:W-:Y:S02]  /*3730*/  UIADD3 UR16, UPT, UPT, UR20, UR17, URZ ;  /* 0x0000001114107290 */ /* 0x000fe4000fffe0ff */
[----:B------:R-:W-:Y:S01]  /*3740*/  UPLOP3.LUT UP3, UPT, UPT, UPT, UPT, 0x40, 0x4 ;  /* 0x000000000004789c */ /* 0x000fe20003f6e870 */
[----:B------:R-:W-:Y:S01]  /*3750*/  UMOV UR15, UR6 ;  /* 0x00000006000f7c82 */ /* 0x000fe20008000000 */
[----:B------:R-:W-:-:S09]  /*3760*/  UMOV UR46, UR18 ;  /* 0x00000012002e7c82 */ /* 0x000fd20008000000 */
.L_x_74:
[----:B--2---:R-:W-:Y:S01]  /*3770*/  ULEA UR8, UR46, UR7, 0x3 ;  /* 0x000000072e087291 */ /* 0x004fe2000f8e18ff */
[----:B---3--:R-:W-:Y:S11]  /*3780*/  @P2 BRA `(.L_x_72) ;  /* 0x00000000000c2947 */ /* 0x008ff60003800000 */
[----:B-1----:R-:W-:Y:S04]  /*3790*/  SHF.L.U32 R5, R2, 0x1f, RZ ;  /* 0x0000001f02057819 */ /* 0x002fe800000006ff */
[----:B------:R-:W1:Y:S02]  /*37a0*/  SYNCS.PHASECHK.TRANS64.TRYWAIT P0, [UR8], R5 ;  /* 0x00000005ff0075a7 */ /* 0x000e640008001108 */
[----:B-1----:R-:W-:Y:S05]  /*37b0*/  @!P0 BRA `(.L_x_73) ;  /* 0x00000084003c8947 */ /* 0x002fea0003800000 */
.L_x_72:
[----:B------:R-:W-:Y:S01]  /*37c0*/  UISETP.NE.AND UP0, UPT, UR15, 0x1, UPT ;  /* 0x000000010f00788c */ /* 0x000fe2000bf05270 */
[----:B------:R-:W-:Y:S01]  /*37d0*/  PLOP3.LUT P2, PT, PT, PT, PT, 0x80, 0x8 ;  /* 0x000000000008781c */ /* 0x000fe20003f4f070 */
[----:B------:R-:W-:Y:S02]  /*37e0*/  UIADD3 UR18, UPT, UPT, UR46, 0x1, URZ ;  /* 0x000000012e127890 */ /* 0x000fe4000fffe0ff */
[----:B------:R-:W-:Y:S02]  /*37f0*/  ULEA UR32, UR46, UR14, 0xa ;  /* 0x0000000e2e207291 */ /* 0x000fe4000f8e50ff */
[----:B------:R-:W-:Y:S01]  /*3800*/  UISETP.NE.AND UP1, UPT, UR18, 0x5, UPT ;  /* 0x000000051200788c */ /* 0x000fe2000bf25270 */
[----:B------:R-:W-:Y:S01]  /*3810*/  PLOP3.LUT P0, PT, PT, PT, UP0, 0x80, 0x8 ;  /* 0x000000000008781c */ /* 0x000fe20003f0f008 */
[----:B------:R-:W-:Y:S02]  /*3820*/  UIADD3 UR44, UPT, UPT, UR32, 0x2, URZ ;  /* 0x00000002202c7890 */ /* 0x000fe4000fffe0ff */
[----:B------:R-:W-:Y:S02]  /*3830*/  USEL UR31, URZ, 0x1, UP1 ;  /* 0x00000001ff1f7887 */ /* 0x000fe40008800000 */
[----:B------:R-:W-:Y:S02]  /*3840*/  USEL UR18, UR18, URZ, UP1 ;  /* 0x000000ff12127287 */ /* 0x000fe40008800000 */
[----:B------:R-:W-:Y:S02]  /*3850*/  UIADD3 UR40, UPT, UPT, UR32, 0x4, URZ ;  /* 0x0000000420287890 */ /* 0x000fe4000fffe0ff */
[----:B------:R-:W-:Y:S01]  /*3860*/  @UP0 ULEA UR30, UR18, UR7, 0x3 ;  /* 0x00000007121e0291 */ /* 0x000fe2000f8e18ff */
[----:B------:R-:W-:Y:S01]  /*3870*/  LOP3.LUT R2, R2, UR31, RZ, 0x3c, !PT ;  /* 0x0000001f02027c12 */ /* 0x000fe2000f8e3cff */
[----:B------:R-:W-:Y:S02]  /*3880*/  UIADD3 UR36, UPT, UPT, UR32, 0x6, URZ ;  /* 0x0000000620247890 */ /* 0x000fe4000fffe0ff */
[----:B------:R-:W-:Y:S01]  /*3890*/  UIADD3 UR8, UPT, UPT, UR8, 0x28, URZ ;  /* 0x0000002808087890 */ /* 0x000fe2000fffe0ff */
[----:B-1----:R-:W-:Y:S01]  /*38a0*/  @P0 SHF.L.U32 R0, R2, 0x1f, RZ ;  /* 0x0000001f02000819 */ /* 0x002fe200000006ff */
[----:B------:R-:W-:Y:S02]  /*38b0*/  UIADD3 UR17, UPT, UPT, UR17, 0x1, URZ ;  /* 0x0000000111117890 */ /* 0x000fe4000fffe0ff */
[----:B------:R-:W-:Y:S01]  /*38c0*/  UIADD3 UR15, UPT, UPT, UR15, -0x1, URZ ;  /* 0xffffffff0f0f7890 */ /* 0x000fe2000fffe0ff */
[----:B------:R2:W3:Y:S01]  /*38d0*/  @P0 SYNCS.PHASECHK.TRANS64.TRYWAIT P2, [UR30], R0 ;  /* 0x00000000ff0005a7 */ /* 0x0004e2000804111e */
[----:B------:R-:W-:Y:S02]  /*38e0*/  ULEA UR30, UR46, UR13, 0xa ;  /* 0x0000000d2e1e7291 */ /* 0x000fe4000f8e50ff */
[----:B------:R-:W-:Y:S02]  /*38f0*/  UISETP.NE.AND UP0, UPT, UR17, UR16, UPT ;  /* 0x000000101100728c */ /* 0x000fe4000bf05270 */
[----:B------:R-:W-:Y:S02]  /*3900*/  UIADD3 UR42, UPT, UPT, UR30, 0x2, URZ ;  /* 0x000000021e2a7890 */ /* 0x000fe4000fffe0ff */
[----:B------:R-:W-:Y:S02]  /*3910*/  UIADD3 UR38, UPT, UPT, UR30, 0x4, URZ ;  /* 0x000000041e267890 */ /* 0x000fe4000fffe0ff */
[----:B------:R-:W-:Y:S01]  /*3920*/  UIADD3 UR34, UPT, UPT, UR30, 0x6, URZ ;  /* 0x000000061e227890 */ /* 0x000fe2000fffe0ff */
[----:B------:R-:W-:Y:S01]  /*3930*/  UMOV UR33, 0x40004040 ;  /* 0x4000404000217882 */ /* 0x000fe20000000000 */
[----:B------:R-:W-:Y:S01]  /*3940*/  UMOV UR31, 0x40004040 ;  /* 0x40004040001f7882 */ /* 0x000fe20000000000 */
[----:B------:R-:W-:Y:S01]  /*3950*/  UMOV UR45, 0x40004040 ;  /* 0x40004040002d7882 */ /* 0x000fe20000000000 */
[----:B------:R2:W-:Y:S01]  /*3960*/  UTCHMMA.2CTA gdesc[UR30], gdesc[UR32], tmem[UR10], tmem[UR28], idesc[UR29], UP3 ;  /* 0x00ff1c201e0075ea */ /* 0x0005e20009a0000a */
[----:B------:R-:W-:Y:S01]  /*3970*/  UPLOP3.LUT UP3, UPT, UPT, UPT, UPT, 0x80, 0x8 ;  /* 0x000000000008789c */ /* 0x000fe20003f6f070 */
[----:B------:R-:W-:Y:S01]  /*3980*/  UMOV UR43, 0x40004040 ;  /* 0x40004040002b7882 */ /* 0x000fe20000000000 */
[----:B------:R-:W-:Y:S01]  /*3990*/  UMOV UR41, 0x40004040 ;  /* 0x4000404000297882 */ /* 0x000fe20000000000 */
[----:B------:R2:W-:Y:S01]  /*39a0*/  UTCHMMA.2CTA gdesc[UR42], gdesc[UR44], tmem[UR10], tmem[UR26], idesc[UR27], UPT ;  /* 0x00ff1a2c2a0075ea */ /* 0x0005e2000ba0000a */
[----:B------:R-:W-:Y:S01]  /*39b0*/  UMOV UR39, 0x40004040 ;  /* 0x4000404000277882 */ /* 0x000fe20000000000 */
[----:B------:R-:W-:Y:S01]  /*39c0*/  UMOV UR37, 0x40004040 ;  /* 0x4000404000257882 */ /* 0x000fe20000000000 */
[----:B------:R-:W-:Y:S01]  /*39d0*/  UMOV UR35, 0x40004040 ;  /* 0x4000404000237882 */ /* 0x000fe20000000000 */
[----:B------:R2:W-:Y:S01]  /*39e0*/  UTCHMMA.2CTA gdesc[UR38], gdesc[UR40], tmem[UR10], tmem[UR24], idesc[UR25], UPT ;  /* 0x00ff1828260075ea */ /* 0x0005e2000ba0000a */
[----:B------:R2:W-:Y:S01]  /*39f0*/  UTCHMMA.2CTA gdesc[UR34], gdesc[UR36], tmem[UR10], tmem[UR22], idesc[UR23], UPT ;  /* 0x00ff1624220075ea */ /* 0x0005e2000ba0000a */
[----:B------:R2:W-:Y:S01]  /*3a00*/  UTCBAR.2CTA.MULTICAST [UR8], URZ, UR12 ;  /* 0x000000ff080073e9 */ /* 0x0005e2000820080c */
[----:B------:R-:W-:Y:S01]  /*3a10*/  UMOV UR46, UR18 ;  /* 0x00000012002e7c82 */ /* 0x000fe20008000000 */
[----:B------:R-:W-:Y:S05]  /*3a20*/  BRA.U UP0, `(.L_x_74) ;  /* 0xfffffffd00507547 */ /* 0x000fea000b83ffff */
.L_x_71:
[----:B------:R-:W-:Y:S01]  /*3a30*/  UIADD3 UR9, UPT, UPT, UR9, 0xc0, URZ ;  /* 0x000000c009097890 */ /* 0x000fe2000fffe0ff */
[----:B------:R-:W-:-:S08]  /*3a40*/  UMOV UR17, UR16 ;  /* 0x0000001000117c82 */ /* 0x000fd00008000000 */
[----:B------:R4:W-:Y:S01]  /*3a50*/  UTCBAR.2CTA.MULTICAST [UR9], URZ, UR11 ;  /* 0x000000ff090073e9 */ /* 0x0009e2000820080b */
[----:B------:R-:W-:Y:S02]  /*3a60*/  NOP ;  /* 0x0000000000007918 */ /* 0x000fe40000000000 */
.L_x_69:
[----:B------:R-:W-:Y:S01]  /*3a70*/  UIADD3 UR19, UPT, UPT, UR19, 0x1, URZ ;  /* 0x0000000113137890 */ /* 0x000fe2000fffe0ff */
[----:B------:R-:W-:-:S03]  /*3a80*/  ISETP.NE.AND P0, PT, R8, 0x2, PT ;  /* 0x000000020800780c */ /* 0x000fc60003f05270 */
[----:B------:R-:W-:Y:S01]  /*3a90*/  UISETP.NE.AND UP0, UPT, UR19, 0x2, UPT ;  /* 0x000000021300788c */ /* 0x000fe2000bf05270 */
[----:B-12---:R-:W-:Y:S02]  /*3aa0*/  SEL R0, RZ, 0x1, P0 ;  /* 0x00000001ff007807 */ /* 0x006fe40000000000 */
[----:B------:R-:W-:Y:S01]  /*3ab0*/  SEL R8, R8, RZ, P0 ;  /* 0x000000ff08087207 */ /* 0x000fe20000000000 */
[----:B------:R-:W-:Y:S01]  /*3ac0*/  USEL UR8, URZ, 0x1, UP0 ;  /* 0x00000001ff087887 */ /* 0x000fe20008000000 */
[----:B------:R-:W-:Y:S01]  /*3ad0*/  LOP3.LUT R3, R3, R0, RZ, 0x3c, !PT ;  /* 0x0000000003037212 */ /* 0x000fe200078e3cff */
[----:B------:R-:W-:-:S04]  /*3ae0*/  USEL UR19, UR19, URZ, UP0 ;  /* 0x000000ff13137287 */ /* 0x000fc80008000000 */
[----:B------:R-:W-:Y:S01]  /*3af0*/  LOP3.LUT R9, R9, UR8, RZ, 0x3c, !PT ;  /* 0x0000000809097c12 */ /* 0x000fe2000f8e3cff */
[----:B------:R-:W-:Y:S07]  /*3b00*/  @P1 BRA `(.L_x_75) ;  /* 0xfffffff800881947 */ /* 0x000fee000383ffff */
[----:B------:R-:W1:Y:S01]  /*3b10*/  S2UR UR6, SR_CgaCtaId ;  /* 0x00000000000679c3 */ /* 0x000e620000008800 */
[----:B------:R-:W-:Y:S01]  /*3b20*/  ELECT P0, URZ, PT ;  /* 0x0000000000ff782f */ /* 0x000fe20003800000 */
[----:B------:R-:W-:Y:S01]  /*3b30*/  HFMA2 R0, -RZ, RZ, 0, 5.9604644775390625e-08 ;  /* 0x00000001ff007431 */ /* 0x000fe200000001ff */
[----:B------:R-:W-:-:S05]  /*3b40*/  UMOV UR8, 0x40 ;  /* 0x0000004000087882 */ /* 0x000fca0000000000 */
[----:B------:R-:W-:Y:S01]  /*3b50*/  UVIRTCOUNT.DEALLOC.SMPOOL 0x80 ;  /* 0x000000800000784c */ /* 0x000fe20000000000 */
[----:B------:R-:W-:Y:S02]  /*3b60*/  UISETP.NE.AND UP0, UPT, UR5, URZ, UPT ;  /* 0x000000ff0500728c */ /* 0x000fe4000bf05270 */
[----:B-1----:R-:W-:-:S09]  /*3b70*/  ULEA UR6, UR6, UR8, 0x18 ;  /* 0x0000000806067291 */ /* 0x002fd2000f8ec0ff */
[----:B------:R1:W-:Y:S01]  /*3b80*/  @P0 STS.U8 [UR6+0x1c], R0 ;  /* 0x00001c00ff000988 */ /* 0x0003e20008000006 */
[----:B------:R-:W-:Y:S05]  /*3b90*/  BRA.U UP0, `(.L_x_76) ;  /* 0x0000000100587547 */ /* 0x000fea000b800000 */
[----:B------:R-:W-:Y:S01]  /*3ba0*/  UIADD3 UR8, UPT, UPT, UR7, 0xd0, URZ ;  /* 0x000000d007087890 */ /* 0x000fe2000fffe0ff */
[----:B------:R-:W-:-:S03]  /*3bb0*/  SHF.L.U32 R3, R9, 0x1f, RZ ;  /* 0x0000001f09037819 */ /* 0x000fc600000006ff */
[----:B------:R-:W-:-:S09]  /*3bc0*/  ULEA UR5, UR19, UR8, 0x3 ;  /* 0x0000000813057291 */ /* 0x000fd2000f8e18ff */
[----:B------:R-:W2:Y:S02]  /*3bd0*/  SYNCS.PHASECHK.TRANS64.TRYWAIT P0, [UR5], R3 ;  /* 0x00000003ff0075a7 */ /* 0x000ea40008001105 */
[----:B--2---:R-:W-:Y:S05]  /*3be0*/  @!P0 BRA `(.L_x_77) ;  /* 0x0000008000488947 */ /* 0x004fea0003800000 */
.L_x_175:
[----:B----4-:R-:W-:-:S04]  /*3bf0*/  UIADD3 UR9, UPT, UPT, UR19, 0x1, URZ ;  /* 0x0000000113097890 */ /* 0x010fc8000fffe0ff */
[----:B------:R-:W-:-:S04]  /*3c00*/  UISETP.NE.AND UP1, UPT, UR9, 0x2, UPT ;  /* 0x000000020900788c */ /* 0x000fc8000bf25270 */
[----:B------:R-:W-:Y:S02]  /*3c10*/  USEL UR5, URZ, 0x1, UP1 ;  /* 0x00000001ff057887 */ /* 0x000fe40008800000 */
[----:B------:R-:W-:-:S04]  /*3c20*/  USEL UR9, UR9, URZ, UP1 ;  /* 0x000000ff09097287 */ /* 0x000fc80008800000 */
[----:B------:R-:W-:Y:S01]  /*3c30*/  ULEA UR9, UR9, UR8, 0x3 ;  /* 0x0000000809097291 */ /* 0x000fe2000f8e18ff */
[----:B-1----:R-:W-:-:S04]  /*3c40*/  LOP3.LUT R3, R9, UR5, RZ, 0x3c, !PT ;  /* 0x0000000509037c12 */ /* 0x002fc8000f8e3cff */
[----:B------:R-:W-:Y:S01]  /*3c50*/  SHF.L.U32 R3, R3, 0x1f, RZ ;  /* 0x0000001f03037819 */ /* 0x000fe200000006ff */
[----:B------:R-:W-:-:S04]  /*3c60*/  IMAD.U32 R0, RZ, RZ, UR9 ;  /* 0x00000009ff007e24 */ /* 0x000fc8000f8e00ff */
[----:B------:R1:W2:Y:S03]  /*3c70*/  SYNCS.PHASECHK.TRANS64.TRYWAIT P0, [R0+URZ], R3 ;  /* 0x00000003000075a7 */ /* 0x0002a600080011ff */
[----:B--2---:R-:W-:Y:S05]  /*3c80*/  @!P0 NANOSLEEP.SYNCS 0x989680 ;  /* 0x009896800000895d */ /* 0x004fea0003900000 */
[----:B------:R-:W2:Y:S02]  /*3c90*/  @!P0 SYNCS.PHASECHK.TRANS64 P0, [R0+URZ], R3 ;  /* 0x00000003000085a7 */ /* 0x000ea400080010ff */
[----:B--2---:R-:W-:Y:S05]  /*3ca0*/  @P0 BRA `(.L_x_78) ;  /* 0x0000000000200947 */ /* 0x004fea0003800000 */
.L_x_79:
[----:B--2---:R2:W4:Y:S02]  /*3cb0*/  SYNCS.PHASECHK.TRANS64.TRYWAIT P0, [R0+URZ], R3 ;  /* 0x00000003000075a7 */ /* 0x00452400080011ff */
[----:B----4-:R-:W-:Y:S05]  /*3cc0*/  @!P0 NANOSLEEP.SYNCS 0x989680 ;  /* 0x009896800000895d */ /* 0x010fea0003900000 */
[----:B------:R-:W4:Y:S02]  /*3cd0*/  @!P0 SYNCS.PHASECHK.TRANS64 P0, [R0+URZ], R3 ;  /* 0x00000003000085a7 */ /* 0x000f2400080010ff */
[----:B----4-:R-:W-:Y:S05]  /*3ce0*/  @!P0 BRA `(.L_x_79) ;  /* 0xfffffffc00f08947 */ /* 0x010fea000383ffff */
[----:B------:R-:W-:Y:S05]  /*3cf0*/  BRA `(.L_x_78) ;  /* 0x00000000000c7947 */ /* 0x000fea0003800000 */
.L_x_76:
[----:B------:R-:W-:-:S04]  /*3d00*/  UIADD3 UR5, UPT, UPT, UR7, 0x100, URZ ;  /* 0x0000010007057890 */ /* 0x000fc8000fffe0ff */
[----:B------:R-:W-:-:S09]  /*3d10*/  UPRMT UR5, UR4, 0x654, UR5 ;  /* 0x0000065404057896 */ /* 0x000fd20008000005 */
[----:B------:R-:W-:Y:S03]  /*3d20*/  SYNCS.ARRIVE.TRANS64.RED.A1T0 RZ, [UR5], RZ ;  /* 0x000000ffffff79a7 */ /* 0x000fe60008100405 */
.L_x_78:
[----:B-12---:R-:W-:Y:S01]  /*3d30*/  SHF.L.U32 R3, RZ, 0x1f, RZ ;  /* 0x0000001fff037819 */ /* 0x006fe200000006ff */
[----:B------:R-:W-:Y:S01]  /*3d40*/  UIADD3 UR5, UPT, UPT, UR7, 0x100, URZ ;  /* 0x0000010007057890 */ /* 0x000fe2000fffe0ff */
[----:B------:R-:W-:Y:S02]  /*3d50*/  PLOP3.LUT P0, PT, PT, PT, UP0, 0x80, 0x8 ;  /* 0x000000000008781c */ /* 0x000fe40003f0f008 */
[----:B------:R-:W1:Y:S02]  /*3d60*/  SYNCS.PHASECHK.TRANS64.TRYWAIT P1, [UR7+0x100], R3 ;  /* 0x00010003ff0075a7 */ /* 0x000e640008021107 */
[----:B-1----:R-:W-:Y:S09]  /*3d70*/  @!P1 BRA `(.L_x_80) ;  /* 0x0000007c00fc9947 */ /* 0x002ff20003800000 */
.L_x_177:
[----:B------:R-:W-:Y:S01]  /*3d80*/  @!UP0 UPRMT UR5, UR4, 0x654, UR5 ;  /* 0x0000065404058896 */ /* 0x000fe20008000005 */
[----:B------:R-:W-:Y:S02]  /*3d90*/  UMOV UR8, 0xffff ;  /* 0x0000ffff00087882 */ /* 0x000fe40000000000 */
[----:B------:R-:W-:-:S06]  /*3da0*/  UMOV UR4, 0x1 ;  /* 0x0000000100047882 */ /* 0x000fcc0000000000 */
[----:B------:R-:W-:Y:S01]  /*3db0*/  @!P0 SYNCS.ARRIVE.TRANS64.RED.A1T0 RZ, [UR5], RZ ;  /* 0x000000ffffff89a7 */ /* 0x000fe20008100405 */
[----:B------:R-:W-:Y:S01]  /*3dc0*/  NOP ;  /* 0x0000000000007918 */ /* 0x000fe20000000000 */
[----:B-1----:R-:W1:Y:S01]  /*3dd0*/  LDS R0, [UR6+0x14] ;  /* 0x00001406ff007984 */ /* 0x002e620008000800 */
[----:B------:R-:W-:-:S04]  /*3de0*/  ULOP3.LUT UR5, UR21, 0xffff, URZ, 0xc0, !UPT ;  /* 0x0000ffff15057892 */ /* 0x000fc8000f8ec0ff */
[----:B------:R-:W-:-:S04]  /*3df0*/  USHF.R.U32.HI UR5, URZ, 0x5, UR5 ;  /* 0x00000005ff057899 */ /* 0x000fc80008011605 */
[----:B------:R-:W-:Y:S02]  /*3e00*/  USHF.L.U32 UR8, UR8, UR5, URZ ;  /* 0x0000000508087299 */ /* 0x000fe400080006ff */
[----:B------:R-:W-:-:S04]  /*3e10*/  USHF.L.U32 UR4, UR4, UR5, URZ ;  /* 0x0000000504047299 */ /* 0x000fc800080006ff */
[----:B-1----:R-:W-:-:S04]  /*3e20*/  LOP3.LUT R0, R0, UR8, RZ, 0xc0, !PT ;  /* 0x0000000800007c12 */ /* 0x002fc8000f8ec0ff */
[----:B------:R-:W-:-:S13]  /*3e30*/  ISETP.NE.AND P0, PT, R0, UR8, PT ;  /* 0x0000000800007c0c */ /* 0x000fda000bf05270 */
[----:B------:R-:W-:Y:S05]  /*3e40*/  @P0 BRA `(.L_x_81) ;  /* 0x0000000000580947 */ /* 0x000fea0003800000 */
[----:B------:R-:W1:Y:S02]  /*3e50*/  LDS R0, [UR6+0x18] ;  /* 0x00001806ff007984 */ /* 0x000e640008000800 */
[----:B-1----:R-:W-:-:S04]  /*3e60*/  LOP3.LUT R0, R0, UR4, RZ, 0xc0, !PT ;  /* 0x0000000400007c12 */ /* 0x002fc8000f8ec0ff */
[----:B------:R-:W-:-:S13]  /*3e70*/  ISETP.NE.AND P0, PT, R0, UR4, PT ;  /* 0x0000000400007c0c */ /* 0x000fda000bf05270 */
[----:B------:R-:W-:Y:S05]  /*3e80*/  @P0 BRA `(.L_x_82) ;  /* 0x00000000003c0947 */ /* 0x000fea0003800000 */
[----:B------:R-:W1:Y:S01]  /*3e90*/  S2R R2, SR_LANEID ;  /* 0x0000000000027919 */ /* 0x000e620000000000 */
[----:B------:R-:W-:Y:S01]  /*3ea0*/  ULOP3.LUT UR8, URZ, UR8, URZ, 0x33, !UPT ;  /* 0x00000008ff087292 */ /* 0x000fe2000f8e33ff */
[----:B------:R-:W-:Y:S01]  /*3eb0*/  LOP3.LUT R4, RZ, UR4, RZ, 0x33, !PT ;  /* 0x00000004ff047c12 */ /* 0x000fe2000f8e33ff */
[----:B------:R-:W-:Y:S02]  /*3ec0*/  VOTEU.ANY UR7, UPT, PT ;  /* 0x0000000000077886 */ /* 0x000fe400038e0100 */
[----:B------:R-:W-:Y:S01]  /*3ed0*/  UFLO.U32 UR7, UR7 ;  /* 0x00000007000772bd */ /* 0x000fe200080e0000 */
[----:B------:R-:W2:Y:S01]  /*3ee0*/  REDUX UR4, R4 ;  /* 0x00000000040473c4 */ /* 0x000ea20000000000 */
[----:B------:R-:W-:-:S06]  /*3ef0*/  IMAD.U32 R0, RZ, RZ, UR8 ;  /* 0x00000008ff007e24 */ /* 0x000fcc000f8e00ff */
[----:B------:R1:W-:Y:S01]  /*3f00*/  UTCATOMSWS.AND URZ, UR8 ;  /* 0x0000000800ff79e3 */ /* 0x0003e20008000000 */
[----:B------:R-:W3:Y:S01]  /*3f10*/  REDUX UR5, R0 ;  /* 0x00000000000573c4 */ /* 0x000ee20000000000 */
[----:B-1----:R-:W-:Y:S01]  /*3f20*/  ISETP.EQ.U32.AND P0, PT, R2, UR7, PT ;  /* 0x0000000702007c0c */ /* 0x002fe2000bf02070 */
[----:B--2---:R-:W-:Y:S01]  /*3f30*/  IMAD.U32 R2, RZ, RZ, UR4 ;  /* 0x00000004ff027e24 */ /* 0x004fe2000f8e00ff */
[----:B---3--:R-:W-:-:S11]  /*3f40*/  MOV R3, UR5 ;  /* 0x0000000500037c02 */ /* 0x008fd60008000f00 */
[----:B------:R1:W-:Y:S04]  /*3f50*/  @P0 ATOMS.AND RZ, [UR6+0x14], R3 ;  /* 0x00001403ffff098c */ /* 0x0003e8000a800006 */
[----:B------:R1:W-:Y:S01]  /*3f60*/  @P0 ATOMS.AND RZ, [UR6+0x18], R2 ;  /* 0x00001802ffff098c */ /* 0x0003e2000a800006 */
[----:B------:R-:W-:Y:S05]  /*3f70*/  BRA `(.L_x_83) ;  /* 0x0000000000147947 */ /* 0x000fea0003800000 */
.L_x_82:
[----:B------:R-:W-:Y:S02]  /*3f80*/  MOV R2, 0x3fa0 ;  /* 0x00003fa000027802 */ /* 0x000fe40000000f00 */
[----:B---345:R-:W-:Y:S05]  /*3f90*/  CALL.REL.NOINC `($__internal_0_$__cuda_sm10x_tcgen05_guardrail_trap_col_being_dealloced_not_returned_by_alloc) ;  /* 0x0000008000dc7944 */ /* 0x038fea0003c00000 */
[----:B------:R-:W-:Y:S05]  /*3fa0*/  BRA `(.L_x_83) ;  /* 0x0000000000087947 */ /* 0x000fea0003800000 */
.L_x_81:
[----:B------:R-:W-:Y:S02]  /*3fb0*/  MOV R2, 0x3fd0 ;  /* 0x00003fd000027802 */ /* 0x000fe40000000f00 */
[----:B---345:R-:W-:Y:S05]  /*3fc0*/  CALL.REL.NOINC `($__internal_2_$__cuda_sm10x_tcgen05_guardrail_trap_unallocated_columns_being_dealloced) ;  /* 0x0000008000e87944 */ /* 0x038fea0003c00000 */
.L_x_83:
[----:B------:R-:W-:Y:S01]  /*3fd0*/  NOP ;  /* 0x0000000000007918 */ /* 0x000fe20000000000 */
[----:B----4-:R-:W-:Y:S05]  /*3fe0*/  EXIT ;  /* 0x000000000000794d */ /* 0x010fea0003800000 */
.L_x_56:
[----:B------:R-:W-:-:S09]  /*3ff0*/  UISETP.NE.OR UP5, UPT, UR10, 0x3, UP5 ;  /* 0x000000030a00788c */ /* 0x000fd2000afa5670 */
[----:B------:R-:W-:Y:S05]  /*4000*/  BRA.U UP5, `(.L_x_84) ;  /* 0x0000001105147547 */ /* 0x000fea000b800000 */
[----:B------:R-:W1:Y:S01]  /*4010*/  LDC R0, c[0x0][0xb30] ;  /* 0x0002cc00ff007b82 */ /* 0x000e620000000800 */
[----:B------:R-:W2:Y:S01]  /*4020*/  LDCU.64 UR8, c[0x0][0x888] ;  /* 0x00011100ff0877ac */ /* 0x000ea20008000a00 */
[----:B------:R-:W-:Y:S02]  /*4030*/  HFMA2 R29, -RZ, RZ, 0, 0 ;  /* 0x00000000ff1d7431 */ /* 0x000fe400000001ff */
[----:B------:R-:W-:Y:S01]  /*4040*/  IMAD.MOV.U32 R31, RZ, RZ, 0x1 ;  /* 0x00000001ff1f7424 */ /* 0x000fe200078e00ff */
[----:B------:R-:W-:Y:S01]  /*4050*/  MOV R27, 0x4000 ;  /* 0x00004000001b7802 */ /* 0x000fe20000000f00 */
[----:B------:R-:W3:Y:S01]  /*4060*/  LDCU.64 UR4, c[0x0][0x890] ;  /* 0x00011200ff0477ac */ /* 0x000ee20008000a00 */
[----:B------:R-:W-:Y:S01]  /*4070*/  IMAD.MOV.U32 R30, RZ, RZ, RZ ;  /* 0x000000ffff1e7224 */ /* 0x000fe200078e00ff */
[----:B------:R-:W4:Y:S01]  /*4080*/  LDC R25, c[0x0][0x370] ;  /* 0x0000dc00ff197b82 */ /* 0x000f220000000800 */
[----:B------:R-:W-:Y:S01]  /*4090*/  UMOV UR6, 0x400 ;  /* 0x0000040000067882 */ /* 0x000fe20000000000 */
[----:B------:R-:W-:-:S02]  /*40a0*/  UPLOP3.LUT UP1, UPT, UPT, UPT, UPT, 0x40, 0x4 ;  /* 0x000000000004789c */ /* 0x000fc40003f2e870 */
[----:B------:R-:W-:-:S04]  /*40b0*/  ULEA UR6, UR37, UR6, 0x18 ;  /* 0x0000000625067291 */ /* 0x000fc8000f8ec0ff */
[----:B------:R-:W4:Y:S01]  /*40c0*/  LDC R4, c[0x0][0xb0c] ;  /* 0x0002c300ff047b82 */ /* 0x000f220000000800 */
[----:B------:R-:W-:Y:S02]  /*40d0*/  UIADD3 UR13, UPT, UPT, UR6, 0x68, URZ ;  /* 0x00000068060d7890 */ /* 0x000fe4000fffe0ff */
[----:B--2---:R-:W-:Y:S02]  /*40e0*/  UISETP.NE.U32.AND UP2, UPT, UR8, URZ, UPT ;  /* 0x000000ff0800728c */ /* 0x004fe4000bf45070 */
[----:B------:R-:W-:Y:S02]  /*40f0*/  UIADD3 UR33, UPT, UPT, UR6, 0x50, URZ ;  /* 0x0000005006217890 */ /* 0x000fe4000fffe0ff */
[----:B---3--:R-:W-:Y:S01]  /*4100*/  UISETP.NE.U32.AND UP3, UPT, UR4, URZ, UPT ;  /* 0x000000ff0400728c */ /* 0x008fe2000bf65070 */
[----:B------:R-:W2:Y:S01]  /*4110*/  LDC R24, c[0x0][0xb20] ;  /* 0x0002c800ff187b82 */ /* 0x000ea20000000800 */
[----:B-1----:R-:W-:Y:S01]  /*4120*/  ISETP.NE.AND P1, PT, R0, 0x1, PT ;  /* 0x000000010000780c */ /* 0x002fe20003f25270 */
[----:B------:R-:W-:-:S02]  /*4130*/  UISETP.NE.AND.EX UP2, UPT, UR9, URZ, UPT, UP2 ;  /* 0x000000ff0900728c */ /* 0x000fc4000bf45320 */
[----:B------:R-:W-:Y:S02]  /*4140*/  UIADD3 UR25, UPT, UPT, UR6, 0x58, URZ ;  /* 0x0000005806197890 */ /* 0x000fe4000fffe0ff */
[----:B------:R-:W-:Y:S02]  /*4150*/  UIADD3 UR17, UPT, UPT, UR6, 0x60, URZ ;  /* 0x0000006006117890 */ /* 0x000fe4000fffe0ff */
[----:B------:R-:W1:Y:S01]  /*4160*/  LDC.64 R32, c[0x0][0x348] ;  /* 0x0000d200ff207b82 */ /* 0x000e620000000a00 */
[----:B------:R-:W-:Y:S02]  /*4170*/  UPRMT UR13, UR37, 0x654, UR13 ;  /* 0x00000654250d7896 */ /* 0x000fe4000800000d */
[----:B------:R-:W-:-:S05]  /*4180*/  UISETP.NE.AND.EX UP3, UPT, UR5, URZ, UPT, UP3 ;  /* 0x000000ff0500728c */ /* 0x000fca000bf65330 */
[----:B------:R-:W3:Y:S08]  /*4190*/  LDC.64 R18, c[0x0][0xb10] ;  /* 0x0002c400ff127b82 */ /* 0x000ef00000000a00 */
[----:B------:R-:W1:Y:S08]  /*41a0*/  LDC.64 R8, c[0x0][0xb18] ;  /* 0x0002c600ff087b82 */ /* 0x000e700000000a00 */
[----:B------:R-:W1:Y:S08]  /*41b0*/  LDC.64 R6, c[0x0][0xb28] ;  /* 0x0002ca00ff067b82 */ /* 0x000e700000000a00 */
[----:B--2-4-:R-:W1:Y:S02]  /*41c0*/  LDC R26, c[0x0][0x374] ;  /* 0x0000dd00ff1a7b82 */ /* 0x014e640000000800 */
.L_x_95:
[C---:B------:R-:W-:Y:S02]  /*41d0*/  LEA R0, R30.reuse, UR6, 0x3 ;  /* 0x000000061e007c11 */ /* 0x040fe4000f8e18ff */
[----:B------:R-:W-:Y:S02]  /*41e0*/  SHF.L.U32 R3, R29, 0x1f, RZ ;  /* 0x0000001f1d037819 */ /* 0x000fe400000006ff */
[----:B------:R-:W-:Y:S02]  /*41f0*/  LEA R20, R30, UR6, 0x4 ;  /* 0x000000061e147c11 */ /* 0x000fe4000f8e20ff */
[----:B--2---:R-:W2:Y:S02]  /*4200*/  SYNCS.PHASECHK.TRANS64.TRYWAIT P0, [R0+URZ+0xa0], R3 ;  /* 0x0000a003000075a7 */ /* 0x004ea400080011ff */
[----:B--2---:R-:W-:Y:S05]  /*4210*/  @!P0 BRA `(.L_x_85) ;  /* 0x0000007800ec8947 */ /* 0x004fea0003800000 */
.L_x_178:
[----:B------:R-:W-:Y:S01]  /*4220*/  ISETP.GE.AND P0, PT, R134, 0x1, PT ;  /* 0x000000018600780c */ /* 0x000fe20003f06270 */
[----:B------:R-:W4:Y:S01]  /*4230*/  LDS.128 R20, [R20+0x110] ;  /* 0x0001100014147984 */ /* 0x000f220000000c00 */
[----:B--2---:R-:W-:Y:S01]  /*4240*/  VIADD R0, R0, 0xb0 ;  /* 0x000000b000007836 */ /* 0x004fe20000000000 */
[----:B------:R-:W-:Y:S01]  /*4250*/  @!PT LDS RZ, [RZ] ;  /* 0x00000000fffff984 */ /* 0x000fe20000000800 */
[----:B------:R-:W-:Y:S01]  /*4260*/  @!PT LDS RZ, [RZ] ;  /* 0x00000000fffff984 */ /* 0x000fe20000000800 */
[----:B------:R-:W-:Y:S01]  /*4270*/  @!PT LDS RZ, [RZ] ;  /* 0x00000000fffff984 */ /* 0x000fe20000000800 */
[----:B------:R-:W-:Y:S01]  /*4280*/  @!PT LDS RZ, [RZ] ;  /* 0x00000000fffff984 */ /* 0x000fe20000000800 */
[----:B------:R2:W-:Y:S06]  /*4290*/  MEMBAR.ALL.CTA ;  /* 0x0000000000007992 */ /* 0x0005ec0000008000 */
[----:B--2---:R-:W2:Y:S01]  /*42a0*/  FENCE.VIEW.ASYNC.S ;  /* 0x00000000000073c6 */ /* 0x004ea20000000000 */
[----:B------:R-:W-:Y:S04]  /*42b0*/  PRMT R0, RZ, 0x654, R0 ;  /* 0x00000654ff007816 */ /* 0x000fe80000000000 */
[----:B--2---:R2:W-:Y:S01]  /*42c0*/  SYNCS.ARRIVE.TRANS64.RED.A1T0 RZ, [R0+URZ], RZ ;  /* 0x000000ff00ff79a7 */ /* 0x0045e200081004ff */
[----:B----4-:R-:W-:Y:S11]  /*42d0*/  LOP3.LUT P3, RZ, R22, 0x1, RZ, 0xc0, !PT ;  /* 0x0000000116ff7812 */ /* 0x010ff6000786c0ff */
[----:B------:R-:W-:Y:S02]  /*42e0*/  @!UPT UIADD3 URZ, UPT, UPT, URZ, URZ, URZ ;  /* 0x000000fffffff290 */ /* 0x000fe4000fffe0ff */
[----:B------:R-:W-:Y:S02]  /*42f0*/  @P3 MOV R15, R20 ;  /* 0x00000014000f3202 */ /* 0x000fe40000000f00 */
[----:B------:R-:W-:Y:S01]  /*4300*/  @P3 LOP3.LUT R10, R21, 0xffff, RZ, 0xc0, !PT ;  /* 0x0000ffff150a3812 */ /* 0x000fe200078ec0ff */
[----:B--2---:R-:W-:Y:S06]  /*4310*/  @!P0 BRA `(.L_x_86) ;  /* 0x0000000000a48947 */ /* 0x004fec0003800000 */
[----:B-1----:R-:W-:Y:S01]  /*4320*/  IMAD.HI.U32 R35, R26, R9, RZ ;  /* 0x000000091a237227 */ /* 0x002fe200078e00ff */
[----:B------:R-:W-:Y:S02]  /*4330*/  ISETP.NE.AND P0, PT, R8, 0x1, PT ;  /* 0x000000010800780c */ /* 0x000fe40003f05270 */
[----:B------:R-:W-:Y:S01]  /*4340*/  ISETP.NE.AND P2, PT, R134, 0x1, PT ;  /* 0x000000018600780c */ /* 0x000fe20003f45270 */
[----:B---3--:R-:W-:Y:S01]  /*4350*/  IMAD.HI.U32 R34, R25, R18, RZ ;  /* 0x0000001219227227 */ /* 0x008fe200078e00ff */
[----:B------:R-:W-:Y:S02]  /*4360*/  SHF.R.U32.HI R35, RZ, R24, R35 ;  /* 0x00000018ff237219 */ /* 0x000fe40000011623 */
[----:B------:R-:W-:Y:S01]  /*4370*/  ISETP.NE.AND P4, PT, R4, 0x1, PT ;  /* 0x000000010400780c */ /* 0x000fe20003f85270 */
[----:B------:R-:W-:Y:S01]  /*4380*/  IMAD.HI.U32 R36, R15, R18, RZ ;  /* 0x000000120f247227 */ /* 0x000fe200078e00ff */
[----:B------:R-:W-:Y:S02]  /*4390*/  SHF.R.U32.HI R34, RZ, R19, R34 ;  /* 0x00000013ff227219 */ /* 0x000fe40000011622 */
[----:B------:R-:W-:Y:S01]  /*43a0*/  SEL R3, R26, R35, !P0 ;  /* 0x000000231a037207 */ /* 0x000fe20004000000 */
[C---:B------:R-:W-:Y:S01]  /*43b0*/  IMAD.HI.U32 R35, R10.reuse, R9, RZ ;  /* 0x000000090a237227 */ /* 0x040fe200078e00ff */
[----:B------:R-:W-:Y:S02]  /*43c0*/  SEL R13, R25, R34, !P4 ;  /* 0x00000022190d7207 */ /* 0x000fe40006000000 */
[----:B------:R-:W-:Y:S01]  /*43d0*/  SHF.R.U32.HI R36, RZ, R19, R36 ;  /* 0x00000013ff247219 */ /* 0x000fe20000011624 */
[----:B------:R-:W-:Y:S01]  /*43e0*/  IMAD.HI.U32 R38, R3, R6, RZ ;  /* 0x0000000603267227 */ /* 0x000fe200078e00ff */
[----:B------:R-:W-:Y:S03]  /*43f0*/  SHF.R.U32.HI R35, RZ, R24, R35 ;  /* 0x00000018ff237219 */ /* 0x000fe60000011623 */
[----:B------:R-:W-:Y:S01]  /*4400*/  IMAD.HI.U32 R34, R13, R6, RZ ;  /* 0x000000060d227227 */ /* 0x000fe200078e00ff */
[----:B------:R-:W-:Y:S02]  /*4410*/  @P2 SHF.R.U32.HI R3, RZ, R7, R38 ;  /* 0x00000007ff032219 */ /* 0x000fe40000011626 */
[----:B------:R-:W-:Y:S02]  /*4420*/  SEL R11, R10, R35, !P0 ;  /* 0x000000230a0b7207 */ /* 0x000fe40004000000 */
[----:B------:R-:W-:Y:S01]  /*4430*/  @P2 SHF.R.U32.HI R13, RZ, R7, R34 ;  /* 0x00000007ff0d2219 */ /* 0x000fe20000011622 */
[C---:B------:R-:W-:Y:S01]  /*4440*/  IMAD R12, R134.reuse, R3, RZ ;  /* 0x00000003860c7224 */ /* 0x040fe200078e02ff */
[----:B------:R-:W-:Y:S01]  /*4450*/  SEL R3, R15, R36, !P4 ;  /* 0x000000240f037207 */ /* 0x000fe20006000000 */
[C---:B------:R-:W-:Y:S03]  /*4460*/  IMAD.HI.U32 R16, R11.reuse, R6, RZ ;  /* 0x000000060b107227 */ /* 0x040fe600078e00ff */
[----:B------:R-:W-:Y:S01]  /*4470*/  ISETP.GE.AND P0, PT, R11, R12, PT ;  /* 0x0000000c0b00720c */ /* 0x000fe20003f06270 */
[C---:B------:R-:W-:Y:S01]  /*4480*/  IMAD R14, R134.reuse, R13, RZ ;  /* 0x0000000d860e7224 */ /* 0x040fe200078e02ff */
[-C--:B------:R-:W-:Y:S04]  /*4490*/  SHF.R.U32.HI R16, RZ, R7.reuse, R16 ;  /* 0x00000007ff107219 */ /* 0x080fe80000011610 */
[----:B------:R-:W-:Y:S02]  /*44a0*/  ISETP.GE.OR P0, PT, R3, R14, P0 ;  /* 0x0000000e0300720c */ /* 0x000fe40000706670 */
[----:B------:R-:W-:Y:S05]  /*44b0*/  SEL R17, R11, R16, !P2 ;  /* 0x000000100b117207 */ /* 0x000fea0005000000 */
[----:B------:R-:W-:Y:S04]  /*44c0*/  IMAD.MOV R16, RZ, RZ, -R17 ;  /* 0x000000ffff107224 */ /* 0x000fe800078e0a11 */
[----:B------:R-:W-:Y:S02]  /*44d0*/  IMAD R16, R134, R16, R11 ;  /* 0x0000001086107224 */ /* 0x000fe400078e020b */
[C---:B------:R-:W-:Y:S05]  /*44e0*/  @!P0 IMAD.HI.U32 R12, R3.reuse, R6, RZ ;  /* 0x00000006030c8227 */ /* 0x040fea00078e00ff */
[----:B------:R-:W-:Y:S04]  /*44f0*/  @!P0 SHF.R.U32.HI R12, RZ, R7, R12 ;  /* 0x00000007ff0c8219 */ /* 0x000fe8000001160c */
[----:B------:R-:W-:Y:S01]  /*4500*/  @!P0 SEL R0, R3, R12, !P2 ;  /* 0x0000000c03008207 */ /* 0x000fe20005000000 */
[----:B------:R-:W-:Y:S03]  /*4510*/  IMAD.MOV R12, RZ, RZ, -R3 ;  /* 0x000000ffff0c7224 */ /* 0x000fe600078e0a03 */
[----:B------:R-:W-:Y:S01]  /*4520*/  @!P0 IADD3 R17, PT, PT, R17, -R0, RZ ;  /* 0x8000000011118210 */ /* 0x000fe20007ffe0ff */
[----:B------:R-:W-:Y:S01]  /*4530*/  @!P0 IMAD R0, R13, R16, R0 ;  /* 0x000000100d008224 */ /* 0x000fe200078e0200 */
[----:B------:R-:W-:Y:S01]  /*4540*/  IADD3 R13, PT, PT, -R11, RZ, RZ ;  /* 0x000000ff0b0d7210 */ /* 0x000fe20007ffe1ff */
[----:B------:R-:W-:Y:S02]  /*4550*/  IMAD R15, R4, R12, R15 ;  /* 0x0000000c040f7224 */ /* 0x000fe400078e020f */
[----:B------:R-:W-:Y:S02]  /*4560*/  @!P0 IMAD R11, R17, R134, R3 ;  /* 0x00000086110b8224 */ /* 0x000fe400078e0203 */
[----:B------:R-:W-:Y:S02]  /*4570*/  @!P0 IMAD.MOV.U32 R3, RZ, RZ, R0 ;  /* 0x000000ffff038224 */ /* 0x000fe400078e0000 */
[----:B------:R-:W-:Y:S02]  /*4580*/  IMAD R10, R8, R13, R10 ;  /* 0x0000000d080a7224 */ /* 0x000fe400078e020a */
[----:B------:R-:W-:Y:S02]  /*4590*/  IMAD R15, R3, R4, R15 ;  /* 0x00000004030f7224 */ /* 0x000fe400078e020f */
[----:B------:R-:W-:Y:S02]  /*45a0*/  IMAD R10, R11, R8, R10 ;  /* 0x000000080b0a7224 */ /* 0x000fe400078e020a */
.L_x_86:
[----:B------:R-:W-:Y:S05]  /*45b0*/  BRA.U UP1, `(.L_x_87) ;  /* 0x0000000101107547 */ /* 0x000fea000b800000 */
[----:B------:R-:W-:Y:S04]  /*45c0*/  MOV R0, UR7 ;  /* 0x0000000700007c02 */ /* 0x000fe80008000f00 */
[----:B------:R-:W-:Y:S04]  /*45d0*/  SHF.L.U32 R3, R0, 0x1f, RZ ;  /* 0x0000001f00037819 */ /* 0x000fe800000006ff */
[----:B------:R-:W2:Y:S02]  /*45e0*/  SYNCS.PHASECHK.TRANS64.TRYWAIT P0, [UR6+0x98], R3 ;  /* 0x00009803ff0075a7 */ /* 0x000ea40008001106 */
[----:B--2---:R-:W-:Y:S05]  /*45f0*/  @!P0 BRA `(.L_x_88) ;  /* 0x0000007800088947 */ /* 0x004fea0003800000 */
.L_x_87:
[----:B------:R-:W-:Y:S02]  /*4600*/  R2UR UR35, R5 ;  /* 0x00000000052372ca */ /* 0x000fe400000e0000 */
[----:B------:R-:W-:Y:S02]  /*4610*/  R2UR UR34, R2 ;  /* 0x00000000022272ca */ /* 0x000fe400000e0000 */
[----:B------:R-:W-:Y:S02]  /*4620*/  ISETP.NE.U32.AND P2, PT, RZ, UR4, PT ;  /* 0x00000004ff007c0c */ /* 0x000fe4000bf45070 */
[----:B------:R-:W-:Y:S02]  /*4630*/  SHF.L.U32 R11, R31, 0x1f, RZ ;  /* 0x0000001f1f0b7819 */ /* 0x000fe400000006ff */
[----:B------:R-:W-:Y:S05]  /*4640*/  ISETP.NE.AND.EX P2, PT, RZ, UR5, PT, P2 ;  /* 0x00000005ff007c0c */ /* 0x000fea000bf45320 */
[----:B------:R-:W-:Y:S02]  /*4650*/  USHF.L.U32 UR35, UR35, 0x7, URZ ;  /* 0x0000000723237899 */ /* 0x000fe400080006ff */
[----:B------:R-:W-:Y:S01]  /*4660*/  USHF.L.U32 UR34, UR34, 0x8, URZ ;  /* 0x0000000822227899 */ /* 0x000fe200080006ff */
[----:B------:R-:W-:Y:S11]  /*4670*/  BRA.U !UP3, `(.L_x_89) ;  /* 0x000000010b347547 */ /* 0x000ff6000b800000 */
[----:B------:R-:W-:Y:S01]  /*4680*/  UPLOP3.LUT UP0, UPT, UPT, UPT, UP2, 0x80, 0x8 ;  /* 0x000000000008789c */ /* 0x000fe20003f0f020 */
[----:B--2---:R-:W-:Y:S02]  /*4690*/  HFMA2 R0, -RZ, RZ, 0, 5.9604644775390625e-08 ;  /* 0x00000001ff007431 */ /* 0x004fe400000001ff */
[----:B------:R-:W-:Y:S03]  /*46a0*/  IMAD.MOV.U32 R192, RZ, RZ, 0x1 ;  /* 0x00000001ffc07424 */ /* 0x000fe600078e00ff */
[----:B------:R-:W-:Y:S05]  /*46b0*/  PLOP3.LUT P0, PT, PT, PT, UP0, 0x80, 0x8 ;  /* 0x000000000008781c */ /* 0x000fea0003f0f008 */
[----:B------:R-:W2:Y:S01]  /*46c0*/  @UP0 LDCU.64 UR10, c[0x0][0x888] ;  /* 0x00011100ff0a07ac */ /* 0x000ea20008000a00 */
[----:B------:R-:W-:Y:S07]  /*46d0*/  @UP0 UIMAD UR8, UR44, UR4, URZ ;  /* 0x000000042c0802a4 */ /* 0x000fee000f8e02ff */
[----:B------:R-:W-:Y:S01]  /*46e0*/  @!P0 PRMT R192, R0, 0x7610, R192 ;  /* 0x0000761000c08816 */ /* 0x000fe200000000c0 */
[----:B--2---:R-:W-:Y:S03]  /*46f0*/  @UP0 UIMAD.WIDE UR10, UR8, 0x4, UR10 ;  /* 0x00000004080a08a5 */ /* 0x004fe6000f8e020a */
[----:B------:R-:W2:Y:S03]  /*4700*/  @!UP0 LDCU UR8, c[0x0][0x880] ;  /* 0x00011000ff0887ac */ /* 0x000ea60008000800 */
[----:B------:R-:W-:Y:S01]  /*4710*/  IMAD.U32 R2, RZ, RZ, UR10 ;  /* 0x0000000aff027e24 */ /* 0x000fe2000f8e00ff */
[----:B------:R-:W-:Y:S05]  /*4720*/  MOV R3, UR11 ;  /* 0x0000000b00037c02 */ /* 0x000fea0008000f00 */
[----:B-----5:R4:W5:Y:S02]  /*4730*/  @P0 LDG.E R143, desc[UR46][R2.64] ;  /* 0x0000002e028f0981 */ /* 0x020964000c1e1900 */
[----:B--2-4-:R-:W-:Y:S07]  /*4740*/  @!P0 IMAD.U32 R143, RZ, RZ, UR8 ;  /* 0x00000008ff8f8e24 */ /* 0x014fee000f8e00ff */
.L_x_89:
[----:B-----5:R-:W-:Y:S01]  /*4750*/  @!P2 FSETP.EQ.AND P0, PT, R143, RZ, PT ;  /* 0x000000ff8f00a20b */ /* 0x020fe20003f02000 */
[----:B------:R-:W-:Y:S01]  /*4760*/  @!UPT UIADD3 URZ, UPT, UPT, URZ, URZ, URZ ;  /* 0x000000fffffff290 */ /* 0x000fe2000fffe0ff */
[----:B------:R-:W-:Y:S11]  /*4770*/  @!P2 BRA `(.L_x_90) ;  /* 0x000000000014a947 */ /* 0x000ff60003800000 */
[----:B------:R-:W-:Y:S02]  /*4780*/  LOP3.LUT P2, RZ, R192, 0xff, RZ, 0xc0, !PT ;  /* 0x000000ffc0ff7812 */ /* 0x000fe4000784c0ff */
[----:B------:R-:W-:Y:S04]  /*4790*/  PLOP3.LUT P0, PT, PT, PT, UP0, 0x80, 0x8 ;  /* 0x000000000008781c */ /* 0x000fe80003f0f008 */
[----:B------:R-:W-:Y:S07]  /*47a0*/  PLOP3.LUT P0, PT, P0, PT, PT, 0x8, 0x80 ;  /* 0x000000000080781c */ /* 0x000fee000070e170 */
[----:B------:R-:W-:Y:S11]  /*47b0*/  @P2 FSETP.EQ.AND P0, PT, R143, RZ, PT ;  /* 0x000000ff8f00220b */ /* 0x000ff60003f02000 */
[----:B------:R-:W-:Y:S02]  /*47c0*/  @!UPT UIADD3 URZ, UPT, UPT, URZ, URZ, URZ ;  /* 0x000000fffffff290 */ /* 0x000fe4000fffe0ff */
.L_x_90:
[----:B------:R-:W4:Y:S01]  /*47d0*/  SYNCS.PHASECHK.TRANS64.TRYWAIT P2, [UR6+0x70], R11 ;  /* 0x0000700bff0075a7 */ /* 0x000f220008041106 */
[----:B------:R-:W-:Y:S04]  /*47e0*/  ELECT P4, URZ, PT ;  /* 0x0000000000ff782f */ /* 0x000fe80003880000 */
[----:B------:R-:W-:Y:S11]  /*47f0*/  PLOP3.LUT P4, PT, P0, P4, PT, 0xf2, 0x2f ;  /* 0x00000000002f781c */ /* 0x000ff60000789e72 */
[----:B------:R-:W-:Y:S02]  /*4800*/  @!UPT UIADD3 URZ, UPT, UPT, URZ, URZ, URZ ;  /* 0x000000fffffff290 */ /* 0x000fe4000fffe0ff */
[----:B-12---:R-:W-:Y:S05]  /*4810*/  @!P4 IADD3 R3, P0, PT, R32, 0x580, RZ ;  /* 0x000005802003c810 */ /* 0x006fea0007f1e0ff */
[----:B------:R-:W-:Y:S01]  /*4820*/  @!P4 IMAD.X R2, RZ, RZ, R33, P0 ;  /* 0x000000ffff02c224 */ /* 0x000fe200000e0621 */
[----:B----4-:R-:W-:Y:S07]  /*4830*/  @!P2 BRA `(.L_x_91) ;  /* 0x000000740090a947 */ /* 0x010fee0003800000 */
.L_x_181:
[----:B------:R-:W-:Y:S01]  /*4840*/  @!P4 R2UR UR8, R2 ;  /* 0x000000000208c2ca */ /* 0x000fe200000e0000 */
[----:B------:R-:W-:Y:S01]  /*4850*/  VOTEU.ALL UP1, P4 ;  /* 0x0000000000ff7886 */ /* 0x000fe20002020000 */
[----:B------:R-:W-:Y:S01]  /*4860*/  @!P4 R2UR UR9, R3 ;  /* 0x000000000309c2ca */ /* 0x000fe200000e0000 */
[----:B-1----:R-:W-:Y:S01]  /*4870*/  @!P4 IMAD.MOV.U32 R0, RZ, RZ, 0x4000 ;  /* 0x00004000ff00c424 */ /* 0x002fe200078e00ff */
[----:B------:R-:W-:Y:S01]  /*4880*/  UMOV UR10, 0x0 ;  /* 0x00000000000a7882 */ /* 0x000fe20000000000 */
[----:B------:R-:W-:Y:S01]  /*4890*/  UMOV UR11, 0x10000000 ;  /* 0x10000000000b7882 */ /* 0x000fe20000000000 */
[----:B------:R-:W-:Y:S01]  /*48a0*/  @!UP1 UIADD3 UR32, UPT, UPT, UR6, 0x400, URZ ;  /* 0x0000040006209890 */ /* 0x000fe2000fffe0ff */
[----:B------:R-:W-:Y:S01]  /*48b0*/  VOTEU.ALL UP1, P4 ;  /* 0x0000000000ff7886 */ /* 0x000fe20002020000 */
[----:B------:R-:W-:Y:S05]  /*48c0*/  UMOV UR36, UR44 ;  /* 0x0000002c00247c82 */ /* 0x000fea0008000000 */
[----:B------:R-:W-:Y:S01]  /*48d0*/  IMAD.U32 R3, RZ, RZ, UR8 ;  /* 0x00000008ff037e24 */ /* 0x000fe2000f8e00ff */
[----:B------:R-:W-:Y:S01]  /*48e0*/  UPRMT UR8, UR37, 0x654, UR33 ;  /* 0x0000065425087896 */ /* 0x000fe20008000021 */
[----:B------:R-:W-:Y:S03]  /*48f0*/  IMAD.U32 R2, RZ, RZ, UR9 ;  /* 0x00000009ff027e24 */ /* 0x000fe6000f8e00ff */
[----:B------:R-:W-:Y:S02]  /*4900*/  @!P4 R2UR UR15, R3 ;  /* 0x00000000030fc2ca */ /* 0x000fe400000e0000 */
[----:B------:R-:W-:Y:S02]  /*4910*/  @!P4 R2UR UR14, R2 ;  /* 0x00000000020ec2ca */ /* 0x000fe400000e0000 */
[----:B------:R-:W-:Y:S05]  /*4920*/  @!P4 IADD3 R3, P0, PT, R32, 0x580, RZ ;  /* 0x000005802003c810 */ /* 0x000fea0007f1e0ff */
[----:B------:R-:W-:Y:S06]  /*4930*/  @!P4 IMAD.X R2, RZ, RZ, R33, P0 ;  /* 0x000000ffff02c224 */ /* 0x000fec00000e0621 */
[----:B------:R1:W-:Y:S01]  /*4940*/  @!UP1 UTMALDG.3D [UR32], [UR14], desc[UR10] ;  /* 0x00000a200e0095b4 */ /* 0x0003e20008011000 */
[----:B------:R1:W-:Y:S01]  /*4950*/  @!P4 SYNCS.ARRIVE.TRANS64.RED.A0TR RZ, [UR6+0x50], R0 ;  /* 0x00005000ffffc9a7 */ /* 0x0003e20008300406 */
[----:B------:R-:W-:Y:S01]  /*4960*/  SYNCS.ARRIVE.TRANS64.RED.A1T0 RZ, [UR8], RZ ;  /* 0x000000ffffff79a7 */ /* 0x000fe20008100408 */
[----:B------:R-:W2:Y:S02]  /*4970*/  SYNCS.PHASECHK.TRANS64.TRYWAIT P2, [UR6+0x78], R11 ;  /* 0x0000780bff0075a7 */ /* 0x000ea40008041106 */
[----:B-12---:R-:W-:Y:S05]  /*4980*/  @!P2 BRA `(.L_x_92) ;  /* 0x000000740054a947 */ /* 0x006fea0003800000 */
.L_x_183:
[----:B------:R-:W-:Y:S01]  /*4990*/  @!P4 R2UR UR8, R2 ;  /* 0x000000000208c2ca */ /* 0x000fe200000e0000 */
[----:B------:R-:W-:Y:S01]  /*49a0*/  VOTEU.ALL UP1, P4 ;  /* 0x0000000000ff7886 */ /* 0x000fe20002020000 */
[----:B------:R-:W-:Y:S01]  /*49b0*/  @!P4 R2UR UR9, R3 ;  /* 0x000000000309c2ca */ /* 0x000fe200000e0000 */
[----:B-1----:R-:W-:Y:S01]  /*49c0*/  @!P4 IMAD.MOV.U32 R0, RZ, RZ, 0x4000 ;  /* 0x00004000ff00c424 */ /* 0x002fe200078e00ff */
[----:B------:R-:W-:Y:S01]  /*49d0*/  UMOV UR10, 0x0 ;  /* 0x00000000000a7882 */ /* 0x000fe20000000000 */
[----:B------:R-:W-:Y:S01]  /*49e0*/  UMOV UR11, 0x10000000 ;  /* 0x10000000000b7882 */ /* 0x000fe20000000000 */
[----:B------:R-:W-:Y:S01]  /*49f0*/  @!UP1 UIADD3 UR26, UPT, UPT, UR34, 0x40, URZ ;  /* 0x00000040221a9890 */ /* 0x000fe2000fffe0ff */
[----:B------:R-:W-:Y:S01]  /*4a00*/  @!P4 IADD3 R34, P0, PT, R32, 0x580, RZ ;  /* 0x000005802022c810 */ /* 0x000fe20007f1e0ff */
[----:B------:R-:W-:Y:S01]  /*4a10*/  @!UP1 UIADD3 UR24, UPT, UPT, UR6, 0x4400, URZ ;  /* 0x0000440006189890 */ /* 0x000fe2000fffe0ff */
[----:B------:R-:W-:Y:S01]  /*4a20*/  VOTEU.ALL UP1, P4 ;  /* 0x0000000000ff7886 */ /* 0x000fe20002020000 */
[----:B------:R-:W-:Y:S01]  /*4a30*/  UMOV UR27, UR35 ;  /* 0x00000023001b7c82 */ /* 0x000fe20008000000 */
[----:B------:R-:W-:Y:S02]  /*4a40*/  UMOV UR28, UR44 ;  /* 0x0000002c001c7c82 */ /* 0x000fe40008000000 */
[----:B------:R-:W-:Y:S01]  /*4a50*/  IMAD.U32 R3, RZ, RZ, UR8 ;  /* 0x00000008ff037e24 */ /* 0x000fe2000f8e00ff */
[----:B------:R-:W-:Y:S01]  /*4a60*/  UPRMT UR8, UR37, 0x654, UR25 ;  /* 0x0000065425087896 */ /* 0x000fe20008000019 */
[----:B------:R-:W-:Y:S02]  /*4a70*/  IMAD.U32 R2, RZ, RZ, UR9 ;  /* 0x00000009ff027e24 */ /* 0x000fe4000f8e00ff */
[----:B------:R-:W-:Y:S01]  /*4a80*/  @!P4 IMAD.X R5, RZ, RZ, R33, P0 ;  /* 0x000000ffff05c224 */ /* 0x000fe200000e0621 */
[----:B------:R-:W-:Y:S02]  /*4a90*/  @!P4 R2UR UR15, R3 ;  /* 0x00000000030fc2ca */ /* 0x000fe400000e0000 */
[----:B------:R-:W-:Y:S11]  /*4aa0*/  @!P4 R2UR UR14, R2 ;  /* 0x00000000020ec2ca */ /* 0x000ff600000e0000 */
[----:B------:R-:W-:Y:S02]  /*4ab0*/  @!UPT UIADD3 URZ, UPT, UPT, URZ, URZ, URZ ;  /* 0x000000fffffff290 */ /* 0x000fe4000fffe0ff */
[----:B------:R1:W-:Y:S01]  /*4ac0*/  @!UP1 UTMALDG.3D [UR24], [UR14], desc[UR10] ;  /* 0x00000a180e0095b4 */ /* 0x0003e20008011000 */
[----:B------:R1:W-:Y:S01]  /*4ad0*/  @!P4 SYNCS.ARRIVE.TRANS64.RED.A0TR RZ, [UR6+0x58], R0 ;  /* 0x00005800ffffc9a7 */ /* 0x0003e20008300406 */
[----:B------:R-:W-:Y:S01]  /*4ae0*/  SYNCS.ARRIVE.TRANS64.RED.A1T0 RZ, [UR8], RZ ;  /* 0x000000ffffff79a7 */ /* 0x000fe20008100408 */
[----:B------:R-:W2:Y:S02]  /*4af0*/  SYNCS.PHASECHK.TRANS64.TRYWAIT P2, [UR6+0x80], R11 ;  /* 0x0000800bff0075a7 */ /* 0x000ea40008041106 */
[----:B-12---:R-:W-:Y:S05]  /*4b00*/  @!P2 BRA `(.L_x_93) ;  /* 0x00000074000ca947 */ /* 0x006fea0003800000 */
.L_x_185:
[----:B------:R-:W2:Y:S01]  /*4b10*/  LDC.64 R16, c[0x0][0xb10] ;  /* 0x0002c400ff107b82 */ /* 0x000ea20000000a00 */
[----:B------:R-:W-:Y:S01]  /*4b20*/  @!P4 R2UR UR8, R5 ;  /* 0x000000000508c2ca */ /* 0x000fe200000e0000 */
[----:B------:R-:W-:Y:S01]  /*4b30*/  VOTEU.ALL UP1, P4 ;  /* 0x0000000000ff7886 */ /* 0x000fe20002020000 */
[----:B------:R-:W-:Y:S01]  /*4b40*/  @!P4 R2UR UR9, R34 ;  /* 0x000000002209c2ca */ /* 0x000fe200000e0000 */
[----:B------:R-:W-:Y:S01]  /*4b50*/  @!P4 IMAD.MOV.U32 R5, RZ, RZ, 0x4000 ;  /* 0x00004000ff05c424 */ /* 0x000fe200078e00ff */
[----:B------:R-:W-:Y:S03]  /*4b60*/  UMOV UR10, 0x0 ;  /* 0x00000000000a7882 */ /* 0x000fe60000000000 */
[----:B------:R-:W4:Y:S01]  /*4b70*/  LDC.64 R12, c[0x0][0xb18] ;  /* 0x0002c600ff0c7b82 */ /* 0x000f220000000a00 */
[----:B------:R-:W-:Y:S01]  /*4b80*/  @!UP1 UIADD3 UR18, UPT, UPT, UR34, 0x80, URZ ;  /* 0x0000008022129890 */ /* 0x000fe2000fffe0ff */
[----:B------:R-:W-:Y:S01]  /*4b90*/  @P3 SHF.R.U32.HI R28, RZ, 0x10, R21 ;  /* 0x00000010ff1c3819 */ /* 0x000fe20000011615 */
[----:B------:R-:W-:Y:S01]  /*4ba0*/  @!UP1 UIADD3 UR16, UPT, UPT, UR6, 0x8400, URZ ;  /* 0x0000840006109890 */ /* 0x000fe2000fffe0ff */
[----:B------:R-:W-:Y:S01]  /*4bb0*/  VIADD R30, R30, 0x1 ;  /* 0x000000011e1e7836 */ /* 0x000fe20000000000 */
[----:B------:R-:W-:Y:S03]  /*4bc0*/  VOTEU.ALL UP1, P4 ;  /* 0x0000000000ff7886 */ /* 0x000fe60002020000 */
[----:B-1----:R-:W1:Y:S01]  /*4bd0*/  @!P1 LDC R0, c[0x0][0xb20] ;  /* 0x0002c800ff009b82 */ /* 0x002e620000000800 */
[----:B------:R-:W-:Y:S01]  /*4be0*/  UMOV UR11, 0x10000000 ;  /* 0x10000000000b7882 */ /* 0x000fe20000000000 */
[----:B------:R-:W-:Y:S01]  /*4bf0*/  IMAD.U32 R35, RZ, RZ, UR8 ;  /* 0x00000008ff237e24 */ /* 0x000fe2000f8e00ff */
[----:B------:R-:W-:Y:S05]  /*4c00*/  UMOV UR19, UR35 ;  /* 0x0000002300137c82 */ /* 0x000fea0008000000 */
[----:B------:R-:W5:Y:S01]  /*4c10*/  @!P1 LDC R2, c[0x0][0xb0c] ;  /* 0x0002c300ff029b82 */ /* 0x000f620000000800 */
[----:B------:R-:W-:Y:S01]  /*4c20*/  IMAD.U32 R34, RZ, RZ, UR9 ;  /* 0x00000009ff227e24 */ /* 0x000fe2000f8e00ff */
[----:B------:R-:W-:Y:S01]  /*4c30*/  UMOV UR20, UR44 ;  /* 0x0000002c00147c82 */ /* 0x000fe20008000000 */
[----:B------:R-:W-:Y:S01]  /*4c40*/  @!P4 R2UR UR15, R35 ;  /* 0x00000000230fc2ca */ /* 0x000fe200000e0000 */
[----:B------:R-:W-:Y:S02]  /*4c50*/  UPRMT UR8, UR37, 0x654, UR17 ;  /* 0x0000065425087896 */ /* 0x000fe40008000011 */
[----:B------:R-:W-:Y:S11]  /*4c60*/  @!P4 R2UR UR14, R34 ;  /* 0x00000000220ec2ca */ /* 0x000ff600000e0000 */
[----:B------:R-:W-:Y:S02]  /*4c70*/  @!UPT UIADD3 URZ, UPT, UPT, URZ, URZ, URZ ;  /* 0x000000fffffff290 */ /* 0x000fe4000fffe0ff */
[----:B------:R1:W-:Y:S01]  /*4c80*/  @!UP1 UTMALDG.3D [UR16], [UR14], desc[UR10] ;  /* 0x00000a100e0095b4 */ /* 0x0003e20008011000 */
[----:B------:R1:W-:Y:S01]  /*4c90*/  @!P4 SYNCS.ARRIVE.TRANS64.RED.A0TR RZ, [UR6+0x60], R5 ;  /* 0x00006005ffffc9a7 */ /* 0x0003e20008300406 */
[----:B-----5:R-:W-:Y:S01]  /*4ca0*/  @!P1 ISETP.NE.AND P2, PT, R2, 0x1, PT ;  /* 0x000000010200980c */ /* 0x020fe20003f45270 */
[C---:B--2---:R-:W-:Y:S01]  /*4cb0*/  @!P1 IMAD.HI.U32 R14, R15.reuse, R16, RZ ;  /* 0x000000100f0e9227 */ /* 0x044fe200078e00ff */
[----:B----4-:R-:W-:Y:S03]  /*4cc0*/  @!P1 ISETP.NE.AND P0, PT, R12, 0x1, PT ;  /* 0x000000010c00980c */ /* 0x010fe60003f05270 */
[C---:B------:R-:W-:Y:S01]  /*4cd0*/  @!P1 IMAD.HI.U32 R3, R10.reuse, R13, RZ ;  /* 0x0000000d0a039227 */ /* 0x040fe200078e00ff */
[----:B------:R-:W-:Y:S04]  /*4ce0*/  @!P1 SHF.R.U32.HI R14, RZ, R17, R14 ;  /* 0x00000011ff0e9219 */ /* 0x000fe8000001160e */
[----:B-1----:R-:W-:Y:S01]  /*4cf0*/  @!P1 SHF.R.U32.HI R3, RZ, R0, R3 ;  /* 0x00000000ff039219 */ /* 0x002fe20000011603 */
[----:B------:R-:W-:Y:S01]  /*4d00*/  SYNCS.ARRIVE.TRANS64.RED.A1T0 RZ, [UR8], RZ ;  /* 0x000000ffffff79a7 */ /* 0x000fe20008100408 */
[----:B------:R-:W-:Y:S02]  /*4d10*/  @!P1 SEL R14, R15, R14, !P2 ;  /* 0x0000000e0f0e9207 */ /* 0x000fe40005000000 */
[----:B------:R-:W-:Y:S01]  /*4d20*/  @!P1 SEL R3, R10, R3, !P0 ;  /* 0x000000030a039207 */ /* 0x000fe20004000000 */
[----:B------:R-:W1:Y:S04]  /*4d30*/  SYNCS.PHASECHK.TRANS64.TRYWAIT P5, [UR6+0x88], R11 ;  /* 0x0000880bff0075a7 */ /* 0x000e6800080a1106 */
[----:B------:R-:W-:Y:S02]  /*4d40*/  @!P1 IMAD.IADD R0, R3, 0x1, -R14 ;  /* 0x0000000103009824 */ /* 0x000fe400078e0a0e */
[----:B------:R-:W-:Y:S02]  /*4d50*/  @!P1 IMAD.IADD R3, R14, 0x1, -R3 ;  /* 0x000000010e039824 */ /* 0x000fe400078e0a03 */
[----:B------:R-:W-:Y:S02]  /*4d60*/  @!P1 IMAD R15, R0, R2, R15 ;  /* 0x00000002000f9224 */ /* 0x000fe400078e020f */
[----:B------:R-:W-:Y:S01]  /*4d70*/  @!P1 IMAD R10, R3, R12, R10 ;  /* 0x0000000c030a9224 */ /* 0x000fe200078e020a */
[----:B-1----:R-:W-:Y:S06]  /*4d80*/  @!P5 BRA `(.L_x_94) ;  /* 0x000000700084d947 */ /* 0x002fec0003800000 */
.L_x_187:
[----:B------:R-:W-:Y:S01]  /*4d90*/  @!P4 IADD3 R3, P0, PT, R32, 0x580, RZ ;  /* 0x000005802003c810 */ /* 0x000fe20007f1e0ff */
[----:B------:R-:W-:Y:S01]  /*4da0*/  VOTEU.ALL UP1, P4 ;  /* 0x0000000000ff7886 */ /* 0x000fe20002020000 */
[----:B------:R-:W-:Y:S01]  /*4db0*/  UMOV UR18, 0x0 ;  /* 0x0000000000127882 */ /* 0x000fe20000000000 */
[----:B------:R-:W-:Y:S01]  /*4dc0*/  UMOV UR19, 0x10000000 ;  /* 0x1000000000137882 */ /* 0x000fe20000000000 */
[----:B------:R-:W-:Y:S01]  /*4dd0*/  @!P4 R2UR UR9, R3 ;  /* 0x000000000309c2ca */ /* 0x000fe200000e0000 */
[----:B-1----:R-:W-:Y:S01]  /*4de0*/  @!P4 IMAD.X R0, RZ, RZ, R33, P0 ;  /* 0x000000ffff00c224 */ /* 0x002fe200000e0621 */
[----:B------:R-:W-:Y:S01]  /*4df0*/  @!UP1 UIADD3 UR10, UPT, UPT, UR34, 0xc0, URZ ;  /* 0x000000c0220a9890 */ /* 0x000fe2000fffe0ff */
[----:B------:R-:W-:Y:S01]  /*4e00*/  ISETP.NE.AND P0, PT, R30, 0x2, PT ;  /* 0x000000021e00780c */ /* 0x000fe20003f05270 */
[----:B------:R-:W-:Y:S01]  /*4e10*/  UMOV UR11, UR35 ;  /* 0x00000023000b7c82 */ /* 0x000fe20008000000 */
[----:B------:R-:W-:Y:S01]  /*4e20*/  UMOV UR12, UR44 ;  /* 0x0000002c000c7c82 */ /* 0x000fe20008000000 */
[----:B------:R-:W-:Y:S01]  /*4e30*/  @!P4 R2UR UR8, R0 ;  /* 0x000000000008c2ca */ /* 0x000fe200000e0000 */
[----:B------:R-:W-:Y:S01]  /*4e40*/  IMAD.IADD R2, R10, 0x1, R193 ;  /* 0x000000010a027824 */ /* 0x000fe200078e02c1 */
[----:B------:R-:W-:Y:S01]  /*4e50*/  @P3 R2UR UR44, R28 ;  /* 0x000000001c2c32ca */ /* 0x000fe200000e0000 */
[----:B------:R-:W-:Y:S01]  /*4e60*/  IMAD.IADD R5, R15, 0x1, R180 ;  /* 0x000000010f057824 */ /* 0x000fe200078e02b4 */
[----:B------:R-:W-:Y:S02]  /*4e70*/  SEL R0, RZ, 0x1, P0 ;  /* 0x00000001ff007807 */ /* 0x000fe40000000000 */
[----:B------:R-:W-:Y:S01]  /*4e80*/  LOP3.LUT R31, R31, 0x1, RZ, 0x3c, !PT ;  /* 0x000000011f1f7812 */ /* 0x000fe200078e3cff */
[----:B------:R-:W-:Y:S01]  /*4e90*/  IMAD.U32 R12, RZ, RZ, UR9 ;  /* 0x00000009ff0c7e24 */ /* 0x000fe2000f8e00ff */
[----:B------:R-:W-:Y:S01]  /*4ea0*/  @!UP1 UIADD3 UR9, UPT, UPT, UR6, 0x68, URZ ;  /* 0x0000006806099890 */ /* 0x000fe2000fffe0ff */
[----:B------:R-:W-:Y:S02]  /*4eb0*/  LOP3.LUT R29, R29, R0, RZ, 0x3c, !PT ;  /* 0x000000001d1d7212 */ /* 0x000fe400078e3cff */
[----:B------:R-:W-:Y:S02]  /*4ec0*/  SEL R30, R30, RZ, P0 ;  /* 0x000000ff1e1e7207 */ /* 0x000fe40000000000 */
[----:B------:R-:W-:Y:S01]  /*4ed0*/  IMAD.U32 R13, RZ, RZ, UR8 ;  /* 0x00000008ff0d7e24 */ /* 0x000fe2000f8e00ff */
[----:B------:R-:W-:Y:S01]  /*4ee0*/  @!P4 R2UR UR14, R12 ;  /* 0x000000000c0ec2ca */ /* 0x000fe200000e0000 */
[----:B------:R-:W-:Y:S01]  /*4ef0*/  @!UP1 UIADD3 UR8, UPT, UPT, UR6, 0xc400, URZ ;  /* 0x0000c40006089890 */ /* 0x000fe2000fffe0ff */
[----:B------:R-:W-:Y:S02]  /*4f00*/  VOTEU.ALL UP1, P4 ;  /* 0x0000000000ff7886 */ /* 0x000fe40002020000 */
[----:B------:R-:W-:Y:S11]  /*4f10*/  @!P4 R2UR UR15, R13 ;  /* 0x000000000d0fc2ca */ /* 0x000ff600000e0000 */
[----:B------:R-:W-:Y:S02]  /*4f20*/  @!UPT UIADD3 URZ, UPT, UPT, URZ, URZ, URZ ;  /* 0x000000fffffff290 */ /* 0x000fe4000fffe0ff */
[----:B------:R2:W-:Y:S01]  /*4f30*/  @!UP1 UTMALDG.3D [UR8], [UR14], desc[UR18] ;  /* 0x000012080e0095b4 */ /* 0x0005e20008011000 */
[----:B------:R2:W-:Y:S01]  /*4f40*/  @!P4 SYNCS.ARRIVE.TRANS64.RED.A0TR RZ, [UR6+0x68], R27 ;  /* 0x0000681bffffc9a7 */ /* 0x0005e20008300406 */
[----:B------:R-:W-:Y:S01]  /*4f50*/  UPLOP3.LUT UP1, UPT, UPT, UPT, UPT, 0x80, 0x8 ;  /* 0x000000000008789c */ /* 0x000fe20003f2f070 */
[----:B------:R-:W-:Y:S01]  /*4f60*/  SYNCS.ARRIVE.TRANS64.RED.A1T0 RZ, [UR13], RZ ;  /* 0x000000ffffff79a7 */ /* 0x000fe2000810040d */
[----:B------:R-:W-:Y:S09]  /*4f70*/  @P3 BRA `(.L_x_95) ;  /* 0xfffffff000943947 */ /* 0x000ff2000383ffff */
[----:B------:R-:W-:-:S04]  /*4f80*/  SHF.L.U32 R3, R31, 0x1f, RZ ;  /* 0x0000001f1f037819 */ /* 0x000fc800000006ff */
[----:B------:R-:W1:Y:S02]  /*4f90*/  SYNCS.PHASECHK.TRANS64.TRYWAIT P0, [UR6+0x70], R3 ;  /* 0x00007003ff0075a7 */ /* 0x000e640008001106 */
[----:B-1----:R-:W-:Y:S05]  /*4fa0*/  @!P0 BRA `(.L_x_96) ;  /* 0x0000007000148947 */ /* 0x002fea0003800000 */
.L_x_189:
[----:B------:R-:W4:Y:S02]  /*4fb0*/  SYNCS.PHASECHK.TRANS64.TRYWAIT P0, [UR6+0x78], R3 ;  /* 0x00007803ff0075a7 */ /* 0x000f240008001106 */
[----:B----4-:R-:W-:Y:S05]  /*4fc0*/  @!P0 BRA `(.L_x_97) ;  /* 0x0000007000248947 */ /* 0x010fea0003800000 */
.L_x_191:
[----:B------:R-:W4:Y:S02]  /*4fd0*/  SYNCS.PHASECHK.TRANS64.TRYWAIT P0, [UR6+0x80], R3 ;  /* 0x00008003ff0075a7 */ /* 0x000f240008001106 */
[----:B----4-:R-:W-:Y:S05]  /*4fe0*/  @!P0 BRA `(.L_x_98) ;  /* 0x0000007000348947 */ /* 0x010fea0003800000 */
.L_x_193:
[----:B-1----:R-:W-:-:S07]  /*4ff0*/  MOV R0, UR6 ;  /* 0x0000000600007c02 */ /* 0x002fce0008000f00 */
.L_x_99:
[----:B-1----:R-:W-:-:S04]  /*5000*/  SHF.L.U32 R3, R31, 0x1f, RZ ;  /* 0x0000001f1f037819 */ /* 0x002fc800000006ff */
[----:B------:R1:W4:Y:S03]  /*5010*/  SYNCS.PHASECHK.TRANS64.TRYWAIT P0, [R0+URZ+0x88], R3 ;  /* 0x00008803000075a7 */ /* 0x00032600080011ff */
[----:B----4-:R-:W-:Y:S05]  /*5020*/  @!P0 NANOSLEEP.SYNCS 0x989680 ;  /* 0x009896800000895d */ /* 0x010fea0003900000 */
[----:B------:R-:W4:Y:S02]  /*5030*/  @!P0 SYNCS.PHASECHK.TRANS64 P0, [R0+URZ+0x88], R3 ;  /* 0x00008803000085a7 */ /* 0x000f2400080010ff */
[----:B--2-4-:R-:W-:Y:S05]  /*5040*/  @P0 EXIT ;  /* 0x000000000000094d */ /* 0x014fea0003800000 */
[----:B------:R-:W-:Y:S05]  /*5050*/  BRA `(.L_x_99) ;  /* 0xfffffffc00e87947 */ /* 0x000fea000383ffff */
.L_x_84:
[----:B------:R-:W-:-:S06]  /*5060*/  UISETP.GE.AND UP1, UPT, UR10, 0x4, UPT ;  /* 0x000000040a00788c */ /* 0x000fcc000bf26270 */
[----:B------:R-:W-:-:S13]  /*5070*/  PLOP3.LUT P0, PT, PT, PT, UP1, 0x80, 0x8 ;  /* 0x000000000008781c */ /* 0x000fda0003f0f018 */
[----:B------:R-:W-:Y:S05]  /*5080*/  @!P0 EXIT ;  /* 0x000000000000894d */ /* 0x000fea0003800000 */
[----:B------:R-:W-:Y:S01]  /*5090*/  BAR.SYNC.DEFER_BLOCKING 0x6, 0xa0 ;  /* 0x0182800000007b1d */ /* 0x000fe20000010000 */
[C---:B------:R-:W-:Y:S01]  /*50a0*/  IMAD.SHL.U32 R197, R0.reuse, 0x40, RZ ;  /* 0x0000004000c57824 */ /* 0x040fe200078e00ff */
[C---:B------:R-:W-:Y:S01]  /*50b0*/  LOP3.LUT R198, R0.reuse, 0x1, RZ, 0xc0, !PT ;  /* 0x0000000100c67812 */ /* 0x040fe200078ec0ff */
[C---:B------:R-:W-:Y:S01]  /*50c0*/  IMAD.SHL.U32 R4, R0.reuse, 0x8, RZ ;  /* 0x0000000800047824 */ /* 0x040fe200078e00ff */
[----:B------:R-:W-:Y:S01]  /*50d0*/  LOP3.LUT R140, R3, 0x60, R0, 0xf8, !PT ;  /* 0x00000060038c7812 */ /* 0x000fe200078ef800 */
[----:B------:R-:W-:Y:S01]  /*50e0*/  IMAD.U32 R144, R0, 0x10000, RZ ;  /* 0x0001000000907824 */ /* 0x000fe200078e00ff */
[----:B------:R-:W-:Y:S02]  /*50f0*/  UMOV UR41, 0x400 ;  /* 0x0000040000297882 */ /* 0x000fe40000000000 */
[----:B------:R-:W1:Y:S01]  /*5100*/  LDC R195, c[0x0][0x370] ;  /* 0x0000dc00ffc37b82 */ /* 0x000e620000000800 */
[----:B------:R-:W-:Y:S01]  /*5110*/  ULEA UR41, UR37, UR41, 0x18 ;  /* 0x0000002925297291 */ /* 0x000fe2000f8ec0ff */
[----:B------:R-:W-:Y:S01]  /*5120*/  LOP3.LUT R9, R197, 0x1c0, RZ, 0xc0, !PT ;  /* 0x000001c0c5097812 */ /* 0x000fe200078ec0ff */
[----:B------:R-:W-:Y:S01]  /*5130*/  IMAD.MOV.U32 R206, RZ, RZ, 0x2 ;  /* 0x00000002ffce7424 */ /* 0x000fe200078e00ff */
[----:B------:R-:W-:Y:S01]  /*5140*/  ISETP.NE.U32.AND P0, PT, R198, 0x1, PT ;  /* 0x00000001c600780c */ /* 0x000fe20003f05070 */
[----:B------:R-:W-:Y:S01]  /*5150*/  UIADD3 UR4, UPT, UPT, UR41, 0x400, URZ ;  /* 0x0000040029047890 */ /* 0x000fe2000fffe0ff */
[----:B------:R-:W-:Y:S01]  /*5160*/  LOP3.LUT R4, R9, 0x38, R4, 0xf8, !PT ;  /* 0x0000003809047812 */ /* 0x000fe200078ef804 */
[----:B------:R-:W-:Y:S01]  /*5170*/  IMAD.MOV.U32 R205, RZ, RZ, 0x4 ;  /* 0x00000004ffcd7424 */ /* 0x000fe200078e00ff */
[----:B------:R-:W2:Y:S01]  /*5180*/  LDC R136, c[0x0][0xb0c] ;  /* 0x0002c300ff887b82 */ /* 0x000ea20000000800 */
[----:B------:R-:W-:Y:S01]  /*5190*/  LOP3.LUT R144, R144, 0x600000, RZ, 0xc0, !PT ;  /* 0x0060000090907812 */ /* 0x000fe200078ec0ff */
[----:B------:R-:W-:Y:S01]  /*51a0*/  IMAD.MOV.U32 R204, RZ, RZ, 0x1 ;  /* 0x00000001ffcc7424 */ /* 0x000fe200078e00ff */
[----:B------:R-:W-:Y:S01]  /*51b0*/  R2P PR, R0, 0x6 ;  /* 0x0000000600007804 */ /* 0x000fe20000000000 */
[----:B------:R-:W-:Y:S01]  /*51c0*/  IMAD.MOV.U32 R181, RZ, RZ, RZ ;  /* 0x000000ffffb57224 */ /* 0x000fe200078e00ff */
[----:B------:R-:W-:-:S02]  /*51d0*/  LOP3.LUT R197, R4, 0x1e00, R197, 0xf8, !PT ;  /* 0x00001e0004c57812 */ /* 0x000fc400078ef8c5 */
[----:B------:R-:W-:Y:S02]  /*51e0*/  CS2R R202, SRZ ;  /* 0x0000000000ca7805 */ /* 0x000fe4000001ff00 */
[----:B------:R-:W-:Y:S01]  /*51f0*/  P2R R4, PR, RZ, 0x1 ;  /* 0x00000001ff047803 */ /* 0x000fe20000000000 */
[----:B------:R-:W3:Y:S01]  /*5200*/  LDC R194, c[0x0][0xb20] ;  /* 0x0002c800ffc27b82 */ /* 0x000ee20000000800 */
[----:B------:R-:W4:Y:S01]  /*5210*/  LDS R7, [UR41+0x130] ;  /* 0x00013029ff077984 */ /* 0x000f220008000800 */
[----:B------:R-:W-:Y:S01]  /*5220*/  LOP3.LUT R207, R0, 0x60, RZ, 0xc0, !PT ;  /* 0x0000006000cf7812 */ /* 0x000fe200078ec0ff */
[----:B------:R-:W-:Y:S01]  /*5230*/  IMAD.MOV.U32 R210, RZ, RZ, RZ ;  /* 0x000000ffffd27224 */ /* 0x000fe200078e00ff */
[----:B------:R-:W-:Y:S01]  /*5240*/  SEL R206, R206, 0xfffffffe, !P1 ;  /* 0xfffffffecece7807 */ /* 0x000fe20004800000 */
[----:B------:R-:W-:Y:S01]  /*5250*/  IMAD.U32 R200, RZ, RZ, UR4 ;  /* 0x00000004ffc87e24 */ /* 0x000fe2000f8e00ff */
[----:B------:R-:W-:Y:S01]  /*5260*/  SEL R205, R205, 0xfffffffc, !P2 ;  /* 0xfffffffccdcd7807 */ /* 0x000fe20005000000 */
[----:B------:R-:W1:Y:S01]  /*5270*/  LDCU.64 UR54, c[0x0][0x348] ;  /* 0x00006900ff3677ac */ /* 0x000e620008000a00 */
[----:B------:R-:W1:Y:S01]  /*5280*/  LDC R135, c[0x0][0xb30] ;  /* 0x0002cc00ff877b82 */ /* 0x000e620000000800 */
[----:B------:R-:W1:Y:S01]  /*5290*/  LDCU UR36, c[0x0][0x384] ;  /* 0x00007080ff2477ac */ /* 0x000e620008000800 */
[----:B------:R-:W1:Y:S06]  /*52a0*/  LDCU.64 UR38, c[0x0][0x888] ;  /* 0x00011100ff2677ac */ /* 0x000e6c0008000a00 */
[----:B------:R-:W1:Y:S01]  /*52b0*/  LDC R137, c[0x0][0x388] ;  /* 0x0000e200ff897b82 */ /* 0x000e620000000800 */
[----:B------:R-:W1:Y:S01]  /*52c0*/  LDCU.64 UR42, c[0x0][0x8c0] ;  /* 0x00011800ff2a77ac */ /* 0x000e620008000a00 */
[----:B------:R-:W-:-:S06]  /*52d0*/  UMOV UR45, URZ ;  /* 0x000000ff002d7c82 */ /* 0x000fcc0008000000 */
[----:B------:R-:W1:Y:S01]  /*52e0*/  LDC.64 R190, c[0x0][0xb10] ;  /* 0x0002c400ffbe7b82 */ /* 0x000e620000000a00 */
[----:B------:R-:W-:-:S07]  /*52f0*/  UMOV UR52, URZ ;  /* 0x000000ff00347c82 */ /* 0x000fce0008000000 */
[----:B------:R-:W1:Y:S08]  /*5300*/  LDC.64 R132, c[0x0][0xb18] ;  /* 0x0002c600ff847b82 */ /* 0x000e700000000a00 */
[----:B------:R-:W1:Y:S01]  /*5310*/  LDC.64 R186, c[0x0][0x888] ;  /* 0x00022200ffba7b82 */ /* 0x000e620000000a00 */
[----:B----4-:R-:W-:-:S07]  /*5320*/  IMAD.IADD R144, R7, 0x1, R144 ;  /* 0x0000000107907824 */ /* 0x010fce00078e0290 */
[----:B------:R-:W4:Y:S08]  /*5330*/  LDC.64 R130, c[0x0][0xb28] ;  /* 0x0002ca00ff827b82 */ /* 0x000f300000000a00 */
[----:B------:R-:W1:Y:S08]  /*5340*/  LDC.64 R188, c[0x0][0x890] ;  /* 0x00022400ffbc7b82 */ /* 0x000e700000000a00 */
[----:B------:R-:W1:Y:S08]  /*5350*/  LDC.64 R184, c[0x0][0x8b0] ;  /* 0x00022c00ffb87b82 */ /* 0x000e700000000a00 */
[----:B------:R-:W1:Y:S08]  /*5360*/  LDC.64 R182, c[0x0][0x8a8] ;  /* 0x00022a00ffb67b82 */ /* 0x000e700000000a00 */
[----:B--23--:R-:W1:Y:S02]  /*5370*/  LDC R196, c[0x0][0x374] ;  /* 0x0000dd00ffc47b82 */ /* 0x00ce640000000800 */
.L_x_145:
[----:B------:R-:W-:Y:S02]  /*5380*/  LEA R0, R210, UR41, 0x3 ;  /* 0x00000029d2007c11 */ /* 0x000fe4000f8e18ff */
[----:B------:R-:W-:Y:S02]  /*5390*/  SHF.L.U32 R3, R202, 0x1f, RZ ;  /* 0x0000001fca037819 */ /* 0x000fe400000006ff */
[----:B------:R-:W-:Y:S02]  /*53a0*/  LEA R20, R210, UR41, 0x4 ;  /* 0x00000029d2147c11 */ /* 0x000fe4000f8e20ff */
[----:B--2---:R-:W2:Y:S02]  /*53b0*/  SYNCS.PHASECHK.TRANS64.TRYWAIT P0, [R0+URZ+0xa0], R3 ;  /* 0x0000a003000075a7 */ /* 0x004ea400080011ff */
[----:B--2---:R-:W-:Y:S05]  /*53c0*/  @!P0 BRA `(.L_x_100) ;  /* 0x0000006c00548947 */ /* 0x004fea0003800000 */
.L_x_194:
[----:B------:R-:W3:Y:S01]  /*53d0*/  LDC.64 R14, c[0x0][0xb10] ;  /* 0x0002c400ff0e7b82 */ /* 0x000ee20000000a00 */
[----:B------:R-:W4:Y:S01]  /*53e0*/  LDS.128 R20, [R20+0x110] ;  /* 0x0001100014147984 */ /* 0x000f220000000c00 */
[----:B-1----:R-:W-:Y:S01]  /*53f0*/  ISETP.NE.AND P1, PT, R135, 0x1, PT ;  /* 0x000000018700780c */ /* 0x002fe20003f25270 */
[----:B--2---:R-:W-:Y:S01]  /*5400*/  VIADD R0, R0, 0xb0 ;  /* 0x000000b000007836 */ /* 0x004fe20000000000 */
[----:B------:R-:W-:Y:S04]  /*5410*/  ISETP.GE.AND P0, PT, R134, 0x1, PT ;  /* 0x000000018600780c */ /* 0x000fe80003f06270 */
[----:B------:R-:W1:Y:S01]  /*5420*/  LDC.64 R12, c[0x0][0xb18] ;  /* 0x0002c600ff0c7b82 */ /* 0x000e620000000a00 */
[----:B------:R-:W-:Y:S01]  /*5430*/  PRMT R0, RZ, 0x654, R0 ;  /* 0x00000654ff007816 */ /* 0x000fe20000000000 */
[----:B------:R-:W-:Y:S01]  /*5440*/  @!PT LDS RZ, [RZ] ;  /* 0x00000000fffff984 */ /* 0x000fe20000000800 */
[----:B------:R-:W-:Y:S01]  /*5450*/  @!PT LDS RZ, [RZ] ;  /* 0x00000000fffff984 */ /* 0x000fe20000000800 */
[----:B------:R-:W-:Y:S01]  /*5460*/  @!PT LDS RZ, [RZ] ;  /* 0x00000000fffff984 */ /* 0x000fe20000000800 */
[----:B------:R-:W-:Y:S01]  /*5470*/  @!PT LDS RZ, [RZ] ;  /* 0x00000000fffff984 */ /* 0x000fe20000000800 */
[----:B------:R2:W-:Y:S06]  /*5480*/  MEMBAR.ALL.CTA ;  /* 0x0000000000007992 */ /* 0x0005ec0000008000 */
[----:B--2---:R-:W2:Y:S01]  /*5490*/  FENCE.VIEW.ASYNC.S ;  /* 0x00000000000073c6 */ /* 0x004ea20000000000 */
[----:B------:R-:W1:Y:S08]  /*54a0*/  @!P1 LDC R16, c[0x0][0xb20] ;  /* 0x0002c800ff109b82 */ /* 0x000e700000000800 */
[----:B------:R-:W1:Y:S01]  /*54b0*/  @!P1 LDC R11, c[0x0][0xb0c] ;  /* 0x0002c300ff0b9b82 */ /* 0x000e620000000800 */
[----:B--2---:R2:W-:Y:S01]  /*54c0*/  SYNCS.ARRIVE.TRANS64.RED.A1T0 RZ, [R0+URZ], RZ ;  /* 0x000000ff00ff79a7 */ /* 0x0045e200081004ff */
[----:B----4-:R-:W-:Y:S04]  /*54d0*/  LOP3.LUT P4, RZ, R22, 0x1, RZ, 0xc0, !PT ;  /* 0x0000000116ff7812 */ /* 0x010fe8000788c0ff */
[----:B------:R-:W-:Y:S09]  /*54e0*/  P2R R208, PR, RZ, 0x10 ;  /* 0x00000010ffd07803 */ /* 0x000ff20000000000 */
[----:B------:R-:W-:Y:S02]  /*54f0*/  @P4 MOV R139, R20 ;  /* 0x00000014008b4202 */ /* 0x000fe40000000f00 */
[----:B------:R-:W-:Y:S01]  /*5500*/  @P4 LOP3.LUT R138, R21, 0xffff, RZ, 0xc0, !PT ;  /* 0x0000ffff158a4812 */ /* 0x000fe200078ec0ff */
[----:B--23--:R-:W-:Y:S06]  /*5510*/  @!P0 BRA `(.L_x_101) ;  /* 0x0000000000a48947 */ /* 0x00cfec0003800000 */
[----:B------:R-:W-:Y:S01]  /*5520*/  IMAD.HI.U32 R19, R196, R133, RZ ;  /* 0x00000085c4137227 */ /* 0x000fe200078e00ff */
[----:B------:R-:W-:Y:S02]  /*5530*/  ISETP.NE.AND P0, PT, R132, 0x1, PT ;  /* 0x000000018400780c */ /* 0x000fe40003f05270 */
[----:B------:R-:W-:Y:S01]  /*5540*/  ISETP.NE.AND P2, PT, R134, 0x1, PT ;  /* 0x000000018600780c */ /* 0x000fe20003f45270 */
[----:B------:R-:W-:Y:S01]  /*5550*/  IMAD.HI.U32 R18, R195, R190, RZ ;  /* 0x000000bec3127227 */ /* 0x000fe200078e00ff */
        /* <DEDUP_REMOVED lines=36> */
[----:B------:R-:W-:Y:S07]  /*57a0*/  IMAD R138, R7, R132, R138 ;  /* 0x00000084078a7224 */ /* 0x000fee00078e028a */
.L_x_101:
[----:B-1----:R-:W-:Y:S01]  /*57b0*/  @!P1 ISETP.NE.AND P0, PT, R12, 0x1, PT ;  /* 0x000000010c00980c */ /* 0x002fe20003f05270 */
[----:B------:R-:W-:Y:S01]  /*57c0*/  @!P1 IMAD.HI.U32 R3, R138, R13, RZ ;  /* 0x0000000d8a039227 */ /* 0x000fe200078e00ff */
[----:B------:R-:W-:Y:S01]  /*57d0*/  R2UR UR5, R5 ;  /* 0x00000000050572ca */ /* 0x000fe200000e0000 */
[----:B------:R-:W-:Y:S01]  /*57e0*/  BSSY.RECONVERGENT B6, `(.L_x_102) ;  /* 0x0000031000067945 */ /* 0x000fe20003800200 */
[----:B------:R-:W-:Y:S01]  /*57f0*/  R2UR UR4, R2 ;  /* 0x00000000020472ca */ /* 0x000fe200000e0000 */
[----:B------:R-:W-:Y:S01]  /*5800*/  @!P1 IMAD.HI.U32 R0, R139, R14, RZ ;  /* 0x0000000e8b009227 */ /* 0x000fe200078e00ff */
[----:B------:R-:W-:Y:S02]  /*5810*/  @!P1 SHF.R.U32.HI R3, RZ, R16, R3 ;  /* 0x00000010ff039219 */ /* 0x000fe40000011603 */
[----:B------:R-:W-:Y:S01]  /*5820*/  @!P1 ISETP.NE.AND P2, PT, R11, 0x1, PT ;  /* 0x000000010b00980c */ /* 0x000fe20003f45270 */
[----:B------:R-:W-:Y:S01]  /*5830*/  VIADD R210, R210, 0x1 ;  /* 0x00000001d2d27836 */ /* 0x000fe20000000000 */
[----:B------:R-:W-:Y:S02]  /*5840*/  @!P1 SEL R3, R138, R3, !P0 ;  /* 0x000000038a039207 */ /* 0x000fe40004000000 */
[----:B------:R-:W-:Y:S02]  /*5850*/  @!P1 SHF.R.U32.HI R0, RZ, R15, R0 ;  /* 0x0000000fff009219 */ /* 0x000fe40000011600 */
[----:B------:R-:W-:Y:S01]  /*5860*/  LOP3.LUT P0, RZ, R200, 0x3f0, RZ, 0xc0, !PT ;  /* 0x000003f0c8ff7812 */ /* 0x000fe2000780c0ff */
[----:B------:R-:W-:Y:S01]  /*5870*/  USHF.L.U32 UR50, UR5, 0x7, URZ ;  /* 0x0000000705327899 */ /* 0x000fe200080006ff */
[----:B------:R-:W-:Y:S01]  /*5880*/  @!P1 SEL R4, R139, R0, !P2 ;  /* 0x000000008b049207 */ /* 0x000fe20005000000 */
[----:B------:R-:W-:Y:S01]  /*5890*/  USHF.L.U32 UR49, UR4, 0x8, URZ ;  /* 0x0000000804317899 */ /* 0x000fe200080006ff */
[----:B------:R-:W-:Y:S03]  /*58a0*/  @P4 SHF.R.U32.HI R201, RZ, 0x10, R21 ;  /* 0x00000010ffc94819 */ /* 0x000fe60000011615 */
[----:B------:R-:W-:Y:S02]  /*58b0*/  @!P1 IMAD.IADD R0, R3, 0x1, -R4 ;  /* 0x0000000103009824 */ /* 0x000fe400078e0a04 */
[----:B------:R-:W-:Y:S02]  /*58c0*/  @!P1 IMAD.IADD R3, R4, 0x1, -R3 ;  /* 0x0000000104039824 */ /* 0x000fe400078e0a03 */
[----:B------:R-:W-:Y:S02]  /*58d0*/  @!P1 IMAD R139, R0, R11, R139 ;  /* 0x0000000b008b9224 */ /* 0x000fe400078e028b */
[----:B------:R-:W-:Y:S01]  /*58e0*/  @!P1 IMAD R138, R3, R12, R138 ;  /* 0x0000000c038a9224 */ /* 0x000fe200078e028a */
[----:B------:R-:W-:Y:S06]  /*58f0*/  @!P0 BRA `(.L_x_103) ;  /* 0x00000000007c8947 */ /* 0x000fec0003800000 */
[----:B------:R-:W1:Y:S01]  /*5900*/  LDCU.64 UR8, c[0x4][0x80] ;  /* 0x01001000ff0877ac */ /* 0x000e620008000a00 */
[----:B------:R-:W-:Y:S01]  /*5910*/  MOV R2, 0x0 ;  /* 0x0000000000027802 */ /* 0x000fe20000000f00 */
[----:B------:R-:W-:Y:S02]  /*5920*/  HFMA2 R12, -RZ, RZ, 0, 5.9604644775390625e-08 ;  /* 0x00000001ff0c7431 */ /* 0x000fe400000001ff */
[----:B------:R-:W-:Y:S01]  /*5930*/  IMAD.MOV.U32 R8, RZ, RZ, 0x70 ;  /* 0x00000070ff087424 */ /* 0x000fe200078e00ff */
[----:B------:R2:W3:Y:S01]  /*5940*/  LDC.64 R14, c[0x4][R2] ;  /* 0x01000000020e7b82 */ /* 0x0004e20000000a00 */
[----:B------:R-:W4:Y:S01]  /*5950*/  LDCU.64 UR6, c[0x4][0x88] ;  /* 0x01001100ff0677ac */ /* 0x000f220008000a00 */
[----:B------:R-:W-:Y:S01]  /*5960*/  IMAD.MOV.U32 R13, RZ, RZ, RZ ;  /* 0x000000ffff0d7224 */ /* 0x000fe200078e00ff */
[----:B------:R-:W2:Y:S01]  /*5970*/  LDCU.64 UR4, c[0x4][0x8] ;  /* 0x01000100ff0477ac */ /* 0x000ea20008000a00 */
[----:B-1----:R-:W-:Y:S01]  /*5980*/  MOV R5, UR9 ;  /* 0x0000000900057c02 */ /* 0x002fe20008000f00 */
[----:B------:R-:W-:Y:S01]  /*5990*/  IMAD.U32 R4, RZ, RZ, UR8 ;  /* 0x00000008ff047e24 */ /* 0x000fe2000f8e00ff */
[----:B----4-:R-:W-:Y:S01]  /*59a0*/  MOV R7, UR7 ;  /* 0x0000000700077c02 */ /* 0x010fe20008000f00 */
[----:B------:R-:W-:Y:S01]  /*59b0*/  IMAD.U32 R6, RZ, RZ, UR6 ;  /* 0x00000006ff067e24 */ /* 0x000fe2000f8e00ff */
[----:B--2---:R-:W-:Y:S01]  /*59c0*/  MOV R11, UR5 ;  /* 0x00000005000b7c02 */ /* 0x004fe20008000f00 */
[----:B------:R-:W-:Y:S02]  /*59d0*/  IMAD.U32 R10, RZ, RZ, UR4 ;  /* 0x00000004ff0a7e24 */ /* 0x000fe4000f8e00ff */
[----:B------:R-:W-:Y:S07]  /*59e0*/  LEPC R20, `(.L_x_104) ;  /* 0x000000001014794e */ /* 0x000fee0000000000 */
[----:B---3-5:R-:W-:Y:S05]  /*59f0*/  CALL.ABS.NOINC R14 ;  /* 0x000000000e007343 */ /* 0x028fea0003c00000 */
.L_x_104:
[----:B------:R-:W1:Y:S01]  /*5a00*/  LDCU.64 UR8, c[0x4][0x80] ;  /* 0x01001000ff0877ac */ /* 0x000e620008000a00 */
[----:B------:R-:W2:Y:S01]  /*5a10*/  LDC.64 R2, c[0x4][R2] ;  /* 0x0100000002027b82 */ /* 0x000ea20000000a00 */
[----:B------:R-:W-:Y:S02]  /*5a20*/  HFMA2 R12, -RZ, RZ, 0, 5.9604644775390625e-08 ;  /* 0x00000001ff0c7431 */ /* 0x000fe400000001ff */
[----:B------:R-:W-:Y:S02]  /*5a30*/  IMAD.MOV.U32 R8, RZ, RZ, 0x70 ;  /* 0x00000070ff087424 */ /* 0x000fe400078e00ff */
[----:B------:R-:W-:Y:S01]  /*5a40*/  IMAD.MOV.U32 R13, RZ, RZ, RZ ;  /* 0x000000ffff0d7224 */ /* 0x000fe200078e00ff */
[----:B------:R-:W3:Y:S01]  /*5a50*/  LDCU.64 UR6, c[0x4][0x88] ;  /* 0x01001100ff0677ac */ /* 0x000ee20008000a00 */
[----:B------:R-:W4:Y:S01]  /*5a60*/  LDCU.64 UR4, c[0x4][0x8] ;  /* 0x01000100ff0477ac */ /* 0x000f220008000a00 */
[----:B-1----:R-:W-:Y:S02]  /*5a70*/  MOV R4, UR8 ;  /* 0x0000000800047c02 */ /* 0x002fe40008000f00 */
[----:B------:R-:W-:Y:S02]  /*5a80*/  MOV R5, UR9 ;  /* 0x0000000900057c02 */ /* 0x000fe40008000f00 */
[----:B---3--:R-:W-:Y:S01]  /*5a90*/  MOV R7, UR7 ;  /* 0x0000000700077c02 */ /* 0x008fe20008000f00 */
[----:B------:R-:W-:Y:S01]  /*5aa0*/  IMAD.U32 R6, RZ, RZ, UR6 ;  /* 0x00000006ff067e24 */ /* 0x000fe2000f8e00ff */
[----:B----4-:R-:W-:Y:S01]  /*5ab0*/  MOV R11, UR5 ;  /* 0x00000005000b7c02 */ /* 0x010fe20008000f00 */
[----:B------:R-:W-:Y:S02]  /*5ac0*/  IMAD.U32 R10, RZ, RZ, UR4 ;  /* 0x00000004ff0a7e24 */ /* 0x000fe4000f8e00ff */
[----:B------:R-:W-:Y:S07]  /*5ad0*/  LEPC R20, `(.L_x_103) ;  /* 0x000000001014794e */ /* 0x000fee0000000000 */
[----:B--2---:R-:W-:Y:S05]  /*5ae0*/  CALL.ABS.NOINC R2 ;  /* 0x0000000002007343 */ /* 0x004fea0003c00000 */
.L_x_103:
[----:B------:R-:W-:Y:S05]  /*5af0*/  BSYNC.RECONVERGENT B6 ;  /* 0x0000000000067941 */ /* 0x000fea0003800200 */
.L_x_102:
[----:B------:R-:W-:Y:S01]  /*5b00*/  ISETP.NE.U32.AND P1, PT, R188, RZ, PT ;  /* 0x000000ffbc00720c */ /* 0x000fe20003f25070 */
[----:B------:R-:W1:Y:S01]  /*5b10*/  LDCU UR4, c[0x0][0x8c8] ;  /* 0x00011900ff0477ac */ /* 0x000e620008000800 */
[----:B------:R-:W-:Y:S02]  /*5b20*/  ISETP.NE.U32.AND P4, PT, R184, RZ, PT ;  /* 0x000000ffb800720c */ /* 0x000fe40003f85070 */
[----:B------:R-:W-:Y:S02]  /*5b30*/  ISETP.NE.AND.EX P1, PT, R189, RZ, PT, P1 ;  /* 0x000000ffbd00720c */ /* 0x000fe40003f25310 */
[----:B------:R-:W-:Y:S02]  /*5b40*/  ISETP.NE.U32.AND P3, PT, RZ, UR38, PT ;  /* 0x00000026ff007c0c */ /* 0x000fe4000bf65070 */
[----:B------:R-:W-:Y:S02]  /*5b50*/  ISETP.NE.U32.AND P2, PT, R188, RZ, PT ;  /* 0x000000ffbc00720c */ /* 0x000fe40003f45070 */
[----:B------:R-:W-:Y:S02]  /*5b60*/  ISETP.NE.AND.EX P4, PT, R185, RZ, PT, P4 ;  /* 0x000000ffb900720c */ /* 0x000fe40003f85340 */
[----:B------:R-:W-:Y:S05]  /*5b70*/  ISETP.NE.AND.EX P3, PT, RZ, UR39, PT, P3 ;  /* 0x00000027ff007c0c */ /* 0x000fea000bf65330 */
[----:B------:R-:W-:Y:S08]  /*5b80*/  @!P1 BRA `(.L_x_105) ;  /* 0x00000000002c9947 */ /* 0x000ff00003800000 */
[----:B------:R-:W-:Y:S01]  /*5b90*/  ISETP.NE.U32.AND P0, PT, R186, RZ, PT ;  /* 0x000000ffba00720c */ /* 0x000fe20003f05070 */
[----:B------:R-:W-:Y:S03]  /*5ba0*/  IMAD.MOV.U32 R192, RZ, RZ, 0x1 ;  /* 0x00000001ffc07424 */ /* 0x000fe600078e00ff */
[----:B------:R-:W-:Y:S11]  /*5bb0*/  ISETP.NE.AND.EX P0, PT, R187, RZ, PT, P0 ;  /* 0x000000ffbb00720c */ /* 0x000ff60003f05300 */
[----:B------:R-:W-:Y:S02]  /*5bc0*/  @!UPT UIADD3 URZ, UPT, UPT, URZ, URZ, URZ ;  /* 0x000000fffffff290 */ /* 0x000fe4000fffe0ff */
[----:B------:R-:W2:Y:S01]  /*5bd0*/  @P0 LDC.64 R2, c[0x0][0x888] ;  /* 0x00022200ff020b82 */ /* 0x000ea20000000a00 */
[----:B------:R-:W-:Y:S04]  /*5be0*/  @P0 IMAD R0, R188, UR44, RZ ;  /* 0x0000002cbc000c24 */ /* 0x000fe8000f8e02ff */
[----:B--2---:R-:W-:Y:S04]  /*5bf0*/  @P0 IMAD.WIDE R2, R0, 0x4, R2 ;  /* 0x0000000400020825 */ /* 0x004fe800078e0202 */
[----:B------:R-:W-:Y:S01]  /*5c00*/  HFMA2 R0, -RZ, RZ, 0, 5.9604644775390625e-08 ;  /* 0x00000001ff007431 */ /* 0x000fe200000001ff */
[----:B-----5:R2:W5:Y:S04]  /*5c10*/  @P0 LDG.E R143, desc[UR46][R2.64] ;  /* 0x0000002e028f0981 */ /* 0x020568000c1e1900 */
[----:B------:R-:W-:Y:S01]  /*5c20*/  @!P0 PRMT R192, R0, 0x7610, R192 ;  /* 0x0000761000c08816 */ /* 0x000fe200000000c0 */
[----:B--2---:R-:W3:Y:S06]  /*5c30*/  @!P0 LDC R143, c[0x0][0x880] ;  /* 0x00022000ff8f8b82 */ /* 0x004eec0000000800 */
.L_x_105:
[----:B------:R-:W-:Y:S01]  /*5c40*/  ISETP.NE.AND.EX P0, PT, R189, RZ, PT, P2 ;  /* 0x000000ffbd00720c */ /* 0x000fe20003f05320 */
[----:B------:R-:W-:Y:S01]  /*5c50*/  @!UPT UIADD3 URZ, UPT, UPT, URZ, URZ, URZ ;  /* 0x000000fffffff290 */ /* 0x000fe2000fffe0ff */
[----:B------:R-:W-:Y:S11]  /*5c60*/  @!P4 BRA `(.L_x_106) ;  /* 0x000000000020c947 */ /* 0x000ff60003800000 */
[----:B------:R-:W-:Y:S04]  /*5c70*/  ISETP.NE.U32.AND P4, PT, R182, RZ, PT ;  /* 0x000000ffb600720c */ /* 0x000fe80003f85070 */
[----:B------:R-:W-:Y:S11]  /*5c80*/  ISETP.NE.AND.EX P4, PT, R183, RZ, PT, P4 ;  /* 0x000000ffb700720c */ /* 0x000ff60003f85340 */
[----:B------:R-:W-:Y:S02]  /*5c90*/  @!UPT UIADD3 URZ, UPT, UPT, URZ, URZ, URZ ;  /* 0x000000fffffff290 */ /* 0x000fe4000fffe0ff */
[----:B------:R-:W2:Y:S01]  /*5ca0*/  @P4 LDC.64 R2, c[0x0][0x8a8] ;  /* 0x00022a00ff024b82 */ /* 0x000ea20000000a00 */
[----:B------:R-:W-:Y:S04]  /*5cb0*/  @P4 IMAD R0, R184, UR44, RZ ;  /* 0x0000002cb8004c24 */ /* 0x000fe8000f8e02ff */
[----:B--2---:R-:W-:Y:S05]  /*5cc0*/  @P4 IMAD.WIDE R2, R0, 0x4, R2 ;  /* 0x0000000400024825 */ /* 0x004fea00078e0202 */
[----:B-----5:R2:W5:Y:S02]  /*5cd0*/  @P4 LDG.E R141, desc[UR46][R2.64] ;  /* 0x0000002e028d4981 */ /* 0x020564000c1e1900 */
[----:B--2---:R-:W4:Y:S02]  /*5ce0*/  @!P4 LDC R141, c[0x0][0x8a0] ;  /* 0x00022800ff8dcb82 */ /* 0x004f240000000800 */
.L_x_106:
[----:B------:R-:W-:Y:S04]  /*5cf0*/  PLOP3.LUT P4, PT, PT, PT, PT, 0x8, 0x80 ;  /* 0x000000000080781c */ /* 0x000fe80003f8e170 */
[----:B------:R-:W-:Y:S01]  /*5d00*/  P2R R211, PR, RZ, 0x10 ;  /* 0x00000010ffd37803 */ /* 0x000fe20000000000 */
[----:B------:R-:W-:Y:S08]  /*5d10*/  @P3 BRA P0, `(.L_x_107) ;  /* 0x0000000000343947 */ /* 0x000ff00000000000 */
[----:B------:R-:W-:Y:S02]  /*5d20*/  ISETP.NE.AND.EX P0, PT, R189, RZ, PT, P2 ;  /* 0x000000ffbd00720c */ /* 0x000fe40003f05320 */
[----:B------:R-:W-:Y:S11]  /*5d30*/  PLOP3.LUT P2, PT, PT, PT, PT, 0x80, 0x8 ;  /* 0x000000000008781c */ /* 0x000ff60003f4f070 */
[----:B------:R-:W-:Y:S02]  /*5d40*/  @P0 LOP3.LUT P3, RZ, R192, 0xff, RZ, 0xc0, !PT ;  /* 0x000000ffc0ff0812 */ /* 0x000fe4000786c0ff */
[----:B------:R-:W-:Y:S02]  /*5d50*/  @P0 ISETP.NE.U32.AND P4, PT, RZ, UR38, PT ;  /* 0x00000026ff000c0c */ /* 0x000fe4000bf85070 */
[----:B------:R-:W-:Y:S02]  /*5d60*/  @P0 PLOP3.LUT P2, PT, P3, PT, PT, 0x80, 0x8 ;  /* 0x000000000008081c */ /* 0x000fe40001f4f070 */
[C---:B---3-5:R-:W-:Y:S02]  /*5d70*/  @P0 FSETP.NEU.AND P3, PT, R143.reuse, RZ, PT ;  /* 0x000000ff8f00020b */ /* 0x068fe40003f6d000 */
[----:B------:R-:W-:Y:S02]  /*5d80*/  @P0 ISETP.NE.AND.EX P4, PT, RZ, UR39, PT, P4 ;  /* 0x00000027ff000c0c */ /* 0x000fe4000bf85340 */
[----:B------:R-:W-:Y:S02]  /*5d90*/  @P0 SEL R0, RZ, 0xffffffff, P3 ;  /* 0xffffffffff000807 */ /* 0x000fe40001800000 */
[----:B------:R-:W-:Y:S05]  /*5da0*/  @!P0 FSETP.EQ.AND P5, PT, R143, RZ, PT ;  /* 0x000000ff8f00820b */ /* 0x000fea0003fa2000 */
[----:B------:R-:W-:Y:S04]  /*5db0*/  @!P2 SEL R0, RZ, 0xffffffff, P4 ;  /* 0xffffffffff00a807 */ /* 0x000fe80002000000 */
[----:B------:R-:W-:Y:S04]  /*5dc0*/  @P0 LOP3.LUT R0, R0, 0x1, RZ, 0xc0, !PT ;  /* 0x0000000100000812 */ /* 0x000fe800078ec0ff */
[----:B------:R-:W-:Y:S04]  /*5dd0*/  @P0 ISETP.EQ.U32.AND P5, PT, R0, 0x1, PT ;  /* 0x000000010000080c */ /* 0x000fe80003fa2070 */
[----:B------:R-:W-:Y:S09]  /*5de0*/  P2R R211, PR, RZ, 0x20 ;  /* 0x00000020ffd37803 */ /* 0x000ff20000000000 */
.L_x_107:
[----:B------:R-:W-:Y:S01]  /*5df0*/  ISETP.NE.U32.AND P2, PT, RZ, UR38, PT ;  /* 0x00000026ff007c0c */ /* 0x000fe2000bf45070 */
[----:B------:R-:W-:Y:S01]  /*5e00*/  UISETP.NE.U32.AND UP0, UPT, UR42, URZ, UPT ;  /* 0x000000ff2a00728c */ /* 0x000fe2000bf05070 */
[----:B---3-5:R-:W-:Y:S01]  /*5e10*/  FSETP.NEU.AND P0, PT, R143, RZ, PT ;  /* 0x000000ff8f00720b */ /* 0x028fe20003f0d000 */
[----:B-1----:R-:W-:Y:S01]  /*5e20*/  IMAD.U32 R68, RZ, RZ, UR4 ;  /* 0x00000004ff447e24 */ /* 0x002fe2000f8e00ff */
[----:B------:R-:W-:Y:S01]  /*5e30*/  ISETP.NE.AND.EX P2, PT, RZ, UR39, PT, P2 ;  /* 0x00000027ff007c0c */ /* 0x000fe2000bf45320 */
[----:B------:R-:W-:Y:S01]  /*5e40*/  UISETP.NE.AND.EX UP0, UPT, UR43, URZ, UPT, UP0 ;  /* 0x000000ff2b00728c */ /* 0x000fe2000bf05300 */
[----:B------:R-:W-:Y:S02]  /*5e50*/  SEL R6, RZ, 0xffffffff, P0 ;  /* 0xffffffffff067807 */ /* 0x000fe40000000000 */
[----:B------:R-:W-:Y:S02]  /*5e60*/  SEL R3, RZ, 0xffffffff, P2 ;  /* 0xffffffffff037807 */ /* 0x000fe40001000000 */
[----:B------:R-:W-:Y:S02]  /*5e70*/  LOP3.LUT P2, R209, R192, 0xff, RZ, 0xc0, !PT ;  /* 0x000000ffc0d17812 */ /* 0x000fe4000784c0ff */
[----:B------:R-:W-:Y:S02]  /*5e80*/  LOP3.LUT R204, R204, 0x1, RZ, 0x3c, !PT ;  /* 0x00000001cccc7812 */ /* 0x000fe400078e3cff */
[----:B------:R-:W-:Y:S01]  /*5e90*/  @P1 SEL R6, R3, R6, !P2 ;  /* 0x0000000603061207 */ /* 0x000fe20005000000 */
[----:B------:R-:W-:Y:S08]  /*5ea0*/  BRA.U !UP0, `(.L_x_108) ;  /* 0x00000001084c7547 */ /* 0x000ff0000b800000 */
[----:B------:R-:W-:Y:S01]  /*5eb0*/  ISETP.LE.AND P0, PT, R137, UR49, PT ;  /* 0x0000003189007c0c */ /* 0x000fe2000bf03270 */
[----:B------:R-:W-:Y:S02]  /*5ec0*/  VIADD R0, R140, UR50 ;  /* 0x000000328c007c36 */ /* 0x000fe40008000000 */
[----:B------:R-:W-:Y:S02]  /*5ed0*/  IMAD.U32 R7, RZ, RZ, UR50 ;  /* 0x00000032ff077e24 */ /* 0x000fe4000f8e00ff */
[----:B------:R-:W-:Y:S01]  /*5ee0*/  IMAD.MOV.U32 R68, RZ, RZ, RZ ;  /* 0x000000ffff447224 */ /* 0x000fe200078e00ff */
[----:B------:R-:W-:Y:S11]  /*5ef0*/  ISETP.GE.OR P0, PT, R0, UR36, P0 ;  /* 0x0000002400007c0c */ /* 0x000ff60008706670 */
[----:B------:R-:W-:Y:S02]  /*5f00*/  @!UPT UIADD3 URZ, UPT, UPT, URZ, URZ, URZ ;  /* 0x000000fffffff290 */ /* 0x000fe4000fffe0ff */
[----:B------:R-:W-:Y:S01]  /*5f10*/  @!P0 IADD3 R2, P1, PT, R140, UR50, RZ ;  /* 0x000000328c028c10 */ /* 0x000fe2000ff3e0ff */
[----:B------:R-:W1:Y:S01]  /*5f20*/  @!P0 LDC.64 R4, c[0x0][0x8d0] ;  /* 0x00023400ff048b82 */ /* 0x000e620000000a00 */
[----:B------:R-:W-:Y:S02]  /*5f30*/  VOTEU.ALL UP0, P0 ;  /* 0x0000000000ff7886 */ /* 0x000fe40000000000 */
[----:B------:R-:W-:Y:S03]  /*5f40*/  @!P0 LEA.HI.X.SX32 R3, R7, RZ, 0x1, P1 ;  /* 0x000000ff07038211 */ /* 0x000fe600008f0eff */
[----:B------:R-:W-:Y:S06]  /*5f50*/  @!UP0 USHF.R.S32.HI UR4, URZ, 0x1f, UR44 ;  /* 0x0000001fff048899 */ /* 0x000fec000801142c */
[C---:B-1----:R-:W-:Y:S02]  /*5f60*/  @!P0 IMAD R8, R4.reuse, UR4, RZ ;  /* 0x0000000404088c24 */ /* 0x042fe4000f8e02ff */
[----:B------:R-:W-:Y:S04]  /*5f70*/  @!P0 IMAD.WIDE.U32 R2, R4, UR44, R2 ;  /* 0x0000002c04028c25 */ /* 0x000fe8000f8e0002 */
[----:B------:R-:W-:Y:S01]  /*5f80*/  @!P0 IMAD R8, R5, UR44, R8 ;  /* 0x0000002c05088c24 */ /* 0x000fe2000f8e0208 */
[C---:B------:R-:W-:Y:S04]  /*5f90*/  @!P0 LEA R10, P1, R2.reuse, UR42, 0x1 ;  /* 0x0000002a020a8c11 */ /* 0x040fe8000f8208ff */
[----:B------:R-:W-:Y:S04]  /*5fa0*/  @!P0 IADD3 R5, PT, PT, R3, R8, RZ ;  /* 0x0000000803058210 */ /* 0x000fe80007ffe0ff */
[----:B------:R-:W-:Y:S05]  /*5fb0*/  @!P0 LEA.HI.X R11, R2, UR43, R5, 0x1, P1 ;  /* 0x0000002b020b8c11 */ /* 0x000fea00088f0c05 */
[----:B------:R-:W2:Y:S02]  /*5fc0*/  @!P0 LDG.E.U16 R10, desc[UR46][R10.64] ;  /* 0x0000002e0a0a8981 */ /* 0x000ea4000c1e1500 */
[----:B--2---:R-:W-:Y:S07]  /*5fd0*/  @!P0 SHF.L.U32 R68, R10, 0x10, RZ ;  /* 0x000000100a448819 */ /* 0x004fee00000006ff */
.L_x_108:
[----:B------:R-:W-:Y:S01]  /*5fe0*/  ISETP.NE.AND P2, PT, R211, RZ, PT ;  /* 0x000000ffd300720c */ /* 0x000fe20003f45270 */
[----:B------:R-:W-:Y:S01]  /*5ff0*/  IMAD.SHL.U32 R219, R197, 0x2, RZ ;  /* 0x00000002c5db7824 */ /* 0x000fe200078e00ff */
[----:B------:R-:W-:Y:S01]  /*6000*/  LEA R220, R181, UR41, 0x3 ;  /* 0x00000029b5dc7c11 */ /* 0x000fe2000f8e18ff */
[----:B------:R-:W-:Y:S01]  /*6010*/  IMAD.SHL.U32 R147, R205, 0x10, RZ ;  /* 0x00000010cd937824 */ /* 0x000fe200078e00ff */
[----:B------:R-:W-:Y:S01]  /*6020*/  SHF.L.U32 R3, R203, 0x1f, RZ ;  /* 0x0000001fcb037819 */ /* 0x000fe200000006ff */
[----:B------:R-:W-:Y:S01]  /*6030*/  VIADD R5, R219, UR41 ;  /* 0x00000029db057c36 */ /* 0x000fe20008000000 */
[----:B------:R-:W-:Y:S01]  /*6040*/  LOP3.LUT R6, R6, 0x1, RZ, 0xc0, !PT ;  /* 0x0000000106067812 */ /* 0x000fe200078ec0ff */
[----:B------:R-:W-:Y:S01]  /*6050*/  IMAD.MOV.U32 R226, RZ, RZ, -0x10 ;  /* 0xfffffff0ffe27424 */ /* 0x000fe200078e00ff */
[----:B------:R-:W-:Y:S01]  /*6060*/  BSSY B1, `(.L_x_109) ;  /* 0x0000047000017945 */ /* 0x000fe20003800000 */
[----:B------:R-:W-:Y:S01]  /*6070*/  IMAD.SHL.U32 R224, R206, 0x10, RZ ;  /* 0x00000010cee07824 */ /* 0x000fe200078e00ff */
[----:B------:R-:W-:Y:S01]  /*6080*/  ISETP.NE.U32.AND P3, PT, R6, 0x1, PT ;  /* 0x000000010600780c */ /* 0x000fe20003f65070 */
[C---:B------:R-:W-:Y:S01]  /*6090*/  IMAD.IADD R215, R5.reuse, 0x1, R147 ;  /* 0x0000000105d77824 */ /* 0x040fe200078e0293 */
[----:B------:R-:W-:Y:S02]  /*60a0*/  CS2R R150, SRZ ;  /* 0x0000000000967805 */ /* 0x000fe4000001ff00 */
[----:B------:R-:W-:Y:S01]  /*60b0*/  @!P2 SHF.L.U32 R0, R204, 0x1f, RZ ;  /* 0x0000001fcc00a819 */ /* 0x000fe200000006ff */
[----:B------:R-:W-:Y:S01]  /*60c0*/  IMAD.IADD R217, R5, 0x1, R224 ;  /* 0x0000000105d97824 */ /* 0x000fe200078e02e0 */
[----:B------:R-:W-:Y:S01]  /*60d0*/  P2R R223, PR, RZ, 0x8 ;  /* 0x00000008ffdf7803 */ /* 0x000fe20000000000 */
[----:B------:R-:W-:Y:S01]  /*60e0*/  IMAD.IADD R213, R224, 0x1, R215 ;  /* 0x00000001e0d57824 */ /* 0x000fe200078e02d7 */
[----:B------:R-:W1:Y:S01]  /*60f0*/  @!P2 SYNCS.PHASECHK.TRANS64.TRYWAIT P0, [UR41+0x50], R0 ;  /* 0x00005000ff00a5a7 */ /* 0x000e620008001129 */
[----:B------:R-:W-:Y:S01]  /*6100*/  ISETP.NE.U32.AND P3, PT, R198, 0x1, PT ;  /* 0x00000001c600780c */ /* 0x000fe20003f65070 */
[----:B------:R-:W-:Y:S01]  /*6110*/  IMAD.MOV.U32 R221, RZ, RZ, 0x1 ;  /* 0x00000001ffdd7424 */ /* 0x000fe200078e00ff */
[----:B------:R-:W-:Y:S01]  /*6120*/  CS2R R148, SRZ ;  /* 0x0000000000947805 */ /* 0x000fe2000001ff00 */
[----:B------:R-:W-:Y:S01]  /*6130*/  IMAD R146, R181, 0x100, R144 ;  /* 0x00000100b5927824 */ /* 0x000fe200078e0290 */
[----:B------:R-:W-:Y:S01]  /*6140*/  SEL R226, R226, 0x10, !P3 ;  /* 0x00000010e2e27807 */ /* 0x000fe20005800000 */
[----:B------:R-:W-:Y:S01]  /*6150*/  IMAD.MOV.U32 R222, RZ, RZ, RZ ;  /* 0x000000ffffde7224 */ /* 0x000fe200078e00ff */
[----:B------:R-:W-:Y:S02]  /*6160*/  CS2R R154, SRZ ;  /* 0x00000000009a7805 */ /* 0x000fe4000001ff00 */
[----:B------:R-:W-:Y:S02]  /*6170*/  CS2R R152, SRZ ;  /* 0x0000000000987805 */ /* 0x000fe4000001ff00 */
[----:B------:R-:W-:Y:S02]  /*6180*/  CS2R R158, SRZ ;  /* 0x00000000009e7805 */ /* 0x000fe4000001ff00 */
[----:B------:R-:W-:Y:S02]  /*6190*/  CS2R R156, SRZ ;  /* 0x00000000009c7805 */ /* 0x000fe4000001ff00 */
[----:B------:R-:W-:Y:S02]  /*61a0*/  CS2R R162, SRZ ;  /* 0x0000000000a27805 */ /* 0x000fe4000001ff00 */
[----:B------:R-:W-:Y:S02]  /*61b0*/  CS2R R160, SRZ ;  /* 0x0000000000a07805 */ /* 0x000fe4000001ff00 */
[----:B------:R-:W-:Y:S02]  /*61c0*/  CS2R R166, SRZ ;  /* 0x0000000000a67805 */ /* 0x000fe4000001ff00 */
[----:B------:R-:W-:Y:S02]  /*61d0*/  CS2R R164, SRZ ;  /* 0x0000000000a47805 */ /* 0x000fe4000001ff00 */
[----:B------:R-:W-:Y:S01]  /*61e0*/  CS2R R170, SRZ ;  /* 0x0000000000aa7805 */ /* 0x000fe2000001ff00 */
[----:B------:R2:W3:Y:S01]  /*61f0*/  SYNCS.PHASECHK.TRANS64.TRYWAIT P1, [R220+URZ+0xc0], R3 ;  /* 0x0000c003dc0075a7 */ /* 0x0004e200080211ff */
[----:B------:R-:W-:Y:S01]  /*6200*/  IMAD.IADD R218, R5, 0x1, R226 ;  /* 0x0000000105da7824 */ /* 0x000fe200078e02e2 */
[----:B------:R-:W-:Y:S01]  /*6210*/  CS2R R168, SRZ ;  /* 0x0000000000a87805 */ /* 0x000fe2000001ff00 */
[C---:B------:R-:W-:Y:S01]  /*6220*/  IMAD.IADD R216, R226.reuse, 0x1, R217 ;  /* 0x00000001e2d87824 */ /* 0x040fe200078e02d9 */
[----:B------:R-:W-:Y:S01]  /*6230*/  CS2R R174, SRZ ;  /* 0x0000000000ae7805 */ /* 0x000fe2000001ff00 */
[C---:B------:R-:W-:Y:S01]  /*6240*/  IMAD.IADD R214, R226.reuse, 0x1, R215 ;  /* 0x00000001e2d67824 */ /* 0x040fe200078e02d7 */
[----:B------:R-:W-:Y:S02]  /*6250*/  CS2R R172, SRZ ;  /* 0x0000000000ac7805 */ /* 0x000fe4000001ff00 */
[----:B------:R-:W-:Y:S02]  /*6260*/  CS2R R178, SRZ ;  /* 0x0000000000b27805 */ /* 0x000fe4000001ff00 */
[----:B------:R-:W-:Y:S01]  /*6270*/  CS2R R176, SRZ ;  /* 0x0000000000b07805 */ /* 0x000fe2000001ff00 */
[----:B------:R-:W-:Y:S01]  /*6280*/  IMAD.IADD R212, R226, 0x1, R213 ;  /* 0x00000001e2d47824 */ /* 0x000fe200078e02d5 */
[----:B-1----:R-:W-:Y:S01]  /*6290*/  @!P2 SEL R221, RZ, 0x1, !P0 ;  /* 0x00000001ffdda807 */ /* 0x002fe20004000000 */
[----:B--2---:R-:W-:Y:S06]  /*62a0*/  @P2 BRA `(.L_x_110) ;  /* 0x0000000000882947 */ /* 0x004fec0003800000 */
[----:B------:R-:W-:Y:S01]  /*62b0*/  IMAD.MOV.U32 R151, RZ, RZ, RZ ;  /* 0x000000ffff977224 */ /* 0x000fe200078e00ff */
[----:B------:R-:W-:Y:S01]  /*62c0*/  ISETP.NE.AND P0, PT, R221, RZ, PT ;  /* 0x000000ffdd00720c */ /* 0x000fe20003f05270 */
[----:B------:R-:W-:Y:S01]  /*62d0*/  BSSY B0, `(.L_x_111) ;  /* 0x0000014000007945 */ /* 0x000fe20003800000 */
        /* <DEDUP_REMOVED lines=15> */
[----:B------:R-:W-:Y:S06]  /*63d0*/  @P0 BRA `(.L_x_112) ;  /* 0x00000000000c0947 */ /* 0x000fec0003800000 */
[----:B------:R-:W-:Y:S04]  /*63e0*/  SHF.L.U32 R5, R204, 0x1f, RZ ;  /* 0x0000001fcc057819 */ /* 0x000fe800000006ff */
[----:B------:R-:W1:Y:S02]  /*63f0*/  SYNCS.PHASECHK.TRANS64.TRYWAIT P0, [UR41+0x50], R5 ;  /* 0x00005005ff0075a7 */ /* 0x000e640008001129 */
[----:B-1----:R-:W-:Y:S05]  /*6400*/  @!P0 BRA `(.L_x_113) ;  /* 0x0000005c00588947 */ /* 0x002fea0003800000 */
.L_x_112:
[----:B------:R-:W-:Y:S05]  /*6410*/  BSYNC B0 ;  /* 0x0000000000007941 */ /* 0x000fea0003800000 */
.L_x_111:
[----:B------:R-:W-:Y:S01]  /*6420*/  ISETP.NE.AND P0, PT, R223, RZ, PT ;  /* 0x000000ffdf00720c */ /* 0x000fe20003f05270 */
[----:B------:R-:W-:Y:S11]  /*6430*/  HFMA2 R222, -RZ, RZ, 0, 5.9604644775390625e-08 ;  /* 0x00000001ffde7431 */ /* 0x000ff600000001ff */
[----:B------:R-:W-:Y:S01]  /*6440*/  @!UPT UIADD3 URZ, UPT, UPT, URZ, URZ, URZ ;  /* 0x000000fffffff290 */ /* 0x000fe2000fffe0ff */
[----:B------:R2:W1:Y:S04]  /*6450*/  @P0 LDS.128 R176, [R219+UR41+0x400] ;  /* 0x00040029dbb00984 */ /* 0x0004680008000c00 */
[----:B------:R2:W1:Y:S04]  /*6460*/  @P0 LDS.128 R172, [R218+0x400] ;  /* 0x00040000daac0984 */ /* 0x0004680000000c00 */
[----:B------:R2:W1:Y:S04]  /*6470*/  @P0 LDS.128 R168, [R217+0x400] ;  /* 0x00040000d9a80984 */ /* 0x0004680000000c00 */
[----:B------:R2:W1:Y:S04]  /*6480*/  @P0 LDS.128 R164, [R216+0x400] ;  /* 0x00040000d8a40984 */ /* 0x0004680000000c00 */
[----:B------:R2:W1:Y:S04]  /*6490*/  @P0 LDS.128 R160, [R215+0x400] ;  /* 0x00040000d7a00984 */ /* 0x0004680000000c00 */
[----:B------:R2:W1:Y:S04]  /*64a0*/  @P0 LDS.128 R156, [R214+0x400] ;  /* 0x00040000d69c0984 */ /* 0x0004680000000c00 */
[----:B------:R2:W1:Y:S04]  /*64b0*/  @P0 LDS.128 R152, [R213+0x400] ;  /* 0x00040000d5980984 */ /* 0x0004680000000c00 */
[----:B------:R2:W1:Y:S02]  /*64c0*/  @P0 LDS.128 R148, [R212+0x400] ;  /* 0x00040000d4940984 */ /* 0x0004640000000c00 */
.L_x_110:
[----:B------:R-:W-:Y:S05]  /*64d0*/  BSYNC B1 ;  /* 0x0000000000017941 */ /* 0x000fea0003800000 */
.L_x_109:
[----:B-1----:R-:W-:Y:S04]  /*64e0*/  SHF.R.U32.HI R0, RZ, 0x15, R146 ;  /* 0x00000015ff007819 */ /* 0x002fe80000011692 */
[----:B------:R-:W-:Y:S01]  /*64f0*/  LOP3.LUT P0, RZ, R0, 0x3, R199, 0x48, !PT ;  /* 0x0000000300ff7812 */ /* 0x000fe200078048c7 */
[----:B------:R-:W-:Y:S01]  /*6500*/  @!UPT UIADD3 URZ, UPT, UPT, URZ, URZ, URZ ;  /* 0x000000fffffff290 */ /* 0x000fe2000fffe0ff */
[----:B---3--:R-:W-:Y:S11]  /*6510*/  @P1 BRA `(.L_x_114) ;  /* 0x0000000000081947 */ /* 0x008ff60003800000 */
[----:B------:R-:W1:Y:S02]  /*6520*/  SYNCS.PHASECHK.TRANS64.TRYWAIT P1, [R220+URZ+0xc0], R3 ;  /* 0x0000c003dc0075a7 */ /* 0x000e6400080211ff */
[----:B-1----:R-:W-:Y:S05]  /*6530*/  @!P1 BRA `(.L_x_115) ;  /* 0x0000005c00249947 */ /* 0x002fea0003800000 */
.L_x_114:
[----:B------:R-:W-:Y:S05]  /*6540*/  @!P0 BRA `(.L_x_116) ;  /* 0x0000000000408947 */ /* 0x000fea0003800000 */
[----:B------:R-:W3:Y:S01]  /*6550*/  LDCU.64 UR8, c[0x4][0x70] ;  /* 0x01000e00ff0877ac */ /* 0x000ee20008000a00 */
[----:B-1----:R-:W-:Y:S01]  /*6560*/  MOV R3, 0x0 ;  /* 0x0000000000037802 */ /* 0x002fe20000000f00 */
[----:B------:R-:W-:Y:S02]  /*6570*/  HFMA2 R12, -RZ, RZ, 0, 5.9604644775390625e-08 ;  /* 0x00000001ff0c7431 */ /* 0x000fe400000001ff */
[----:B------:R-:W-:Y:S02]  /*6580*/  IMAD.MOV.U32 R8, RZ, RZ, 0x192 ;  /* 0x00000192ff087424 */ /* 0x000fe400078e00ff */
[----:B------:R-:W-:Y:S01]  /*6590*/  IMAD.MOV.U32 R13, RZ, RZ, RZ ;  /* 0x000000ffff0d7224 */ /* 0x000fe200078e00ff */
[----:B------:R-:W1:Y:S01]  /*65a0*/  LDCU.64 UR6, c[0x4][0x78] ;  /* 0x01000f00ff0677ac */ /* 0x000e620008000a00 */
[----:B------:R-:W2:Y:S01]  /*65b0*/  LDC.64 R2, c[0x4][R3] ;  /* 0x0100000003027b82 */ /* 0x000ea20000000a00 */
[----:B------:R-:W5:Y:S01]  /*65c0*/  LDCU.64 UR4, c[0x4][0x10] ;  /* 0x01000200ff0477ac */ /* 0x000f620008000a00 */
[----:B---3--:R-:W-:Y:S01]  /*65d0*/  MOV R5, UR9 ;  /* 0x0000000900057c02 */ /* 0x008fe20008000f00 */
[----:B------:R-:W-:Y:S01]  /*65e0*/  IMAD.U32 R4, RZ, RZ, UR8 ;  /* 0x00000008ff047e24 */ /* 0x000fe2000f8e00ff */
[----:B-1----:R-:W-:Y:S01]  /*65f0*/  MOV R7, UR7 ;  /* 0x0000000700077c02 */ /* 0x002fe20008000f00 */
[----:B------:R-:W-:Y:S01]  /*6600*/  IMAD.U32 R6, RZ, RZ, UR6 ;  /* 0x00000006ff067e24 */ /* 0x000fe2000f8e00ff */
[----:B-----5:R-:W-:Y:S01]  /*6610*/  MOV R11, UR5 ;  /* 0x00000005000b7c02 */ /* 0x020fe20008000f00 */
[----:B------:R-:W-:Y:S02]  /*6620*/  IMAD.U32 R10, RZ, RZ, UR4 ;  /* 0x00000004ff0a7e24 */ /* 0x000fe4000f8e00ff */
[----:B------:R-:W-:Y:S07]  /*6630*/  LEPC R20, `(.L_x_116) ;  /* 0x000000001014794e */ /* 0x000fee0000000000 */
[----:B--2-4-:R-:W-:Y:S05]  /*6640*/  CALL.ABS.NOINC R2 ;  /* 0x0000000002007343 */ /* 0x014fea0003c00000 */
.L_x_116:
[----:B------:R-:W-:Y:S01]  /*6650*/  SHF.L.U32 R142, R176, 0x10, RZ ;  /* 0x00000010b08e7819 */ /* 0x000fe200000006ff */
[----:B------:R-:W-:Y:S05]  /*6660*/  WARPSYNC.ALL ;  /* 0x0000000000007948 */ /* 0x000fea0003800000 */
[----:B------:R-:W-:Y:S01]  /*6670*/  R2UR UR4, R146 ;  /* 0x00000000920472ca */ /* 0x000fe200000e0000 */
[----:B------:R-:W-:Y:S01]  /*6680*/  BSSY.RECONVERGENT B0, `(.L_x_117) ;  /* 0x00000fc000007945 */ /* 0x000fe20003800200 */
[----:B------:R-:W-:Y:S02]  /*6690*/  LOP3.LUT R145, R176, 0xffff0000, RZ, 0xc0, !PT ;  /* 0xffff0000b0917812 */ /* 0x000fe400078ec0ff */
[----:B------:R-:W-:Y:S09]  /*66a0*/  ISETP.NE.AND P0, PT, R207, RZ, PT ;  /* 0x000000ffcf00720c */ /* 0x000ff20003f05270 */
[----:B------:R-:W4:Y:S02]  /*66b0*/  LDTM.x64 R4, tmem[UR4] ;  /* 0x00000004000479ee */ /* 0x000f240008340000 */
[--C-:B----4-:R-:W-:Y:S01]  /*66c0*/  FFMA R0, R141, R4, R68.reuse ;  /* 0x000000048d007223 */ /* 0x110fe20000000044 */
[----:B------:R-:W-:Y:S01]  /*66d0*/  SHF.L.U32 R4, R177, 0x10, RZ ;  /* 0x00000010b1047819 */ /* 0x000fe200000006ff */
[C-C-:B------:R-:W-:Y:S01]  /*66e0*/  FFMA R2, R141.reuse, R5, R68.reuse ;  /* 0x000000058d027223 */ /* 0x140fe20000000044 */
[----:B------:R-:W-:Y:S01]  /*66f0*/  SHF.L.U32 R5, R178, 0x10, RZ ;  /* 0x00000010b2057819 */ /* 0x000fe200000006ff */
[--C-:B-1----:R-:W-:Y:S01]  /*6700*/  FFMA R3, R141, R6, R68.reuse ;  /* 0x000000068d037223 */ /* 0x102fe20000000044 */
[----:B------:R-:W-:Y:S01]  /*6710*/  LOP3.LUT R6, R177, 0xffff0000, RZ, 0xc0, !PT ;  /* 0xffff0000b1067812 */ /* 0x000fe200078ec0ff */
[C-C-:B------:R-:W-:Y:S01]  /*6720*/  FFMA R69, R141.reuse, R7, R68.reuse ;  /* 0x000000078d457223 */ /* 0x140fe20000000044 */
[----:B------:R-:W-:Y:S01]  /*6730*/  SHF.L.U32 R7, R172, 0x10, RZ ;  /* 0x00000010ac077819 */ /* 0x000fe200000006ff */
[--C-:B------:R-:W-:Y:S01]  /*6740*/  FFMA R70, R141, R8, R68.reuse ;  /* 0x000000088d467223 */ /* 0x100fe20000000044 */
[----:B------:R-:W-:Y:S01]  /*6750*/  LOP3.LUT R8, R175, 0xffff0000, RZ, 0xc0, !PT ;  /* 0xffff0000af087812 */ /* 0x000fe200078ec0ff */
[C-C-:B------:R-:W-:Y:S01]  /*6760*/  FFMA R71, R141.reuse, R9, R68.reuse ;  /* 0x000000098d477223 */ /* 0x140fe20000000044 */
        /* <DEDUP_REMOVED lines=57> */
[----:B------:R-:W-:Y:S01]  /*6b00*/  FFMA R129, R141, R67, R68 ;  /* 0x000000438d817223 */ /* 0x000fe20000000044 */
[C---:B------:R-:W-:Y:S01]  /*6b10*/  FFMA R0, R143.reuse, R142, R0 ;  /* 0x0000008e8f007223 */ /* 0x040fe20000000000 */
[C---:B------:R-:W-:Y:S01]  /*6b20*/  FFMA R2, R143.reuse, R145, R2 ;  /* 0x000000918f027223 */ /* 0x040fe20000000002 */
[C---:B------:R-:W-:Y:S01]  /*6b30*/  FFMA R3, R143.reuse, R4, R3 ;  /* 0x000000048f037223 */ /* 0x040fe20000000003 */
[----:B------:R-:W-:Y:S01]  /*6b40*/  LOP3.LUT R4, R178, 0xffff0000, RZ, 0xc0, !PT ;  /* 0xffff0000b2047812 */ /* 0x000fe200078ec0ff */
[----:B------:R-:W-:Y:S01]  /*6b50*/  FFMA R69, R143, R6, R69 ;  /* 0x000000068f457223 */ /* 0x000fe20000000045 */
[----:B------:R-:W-:Y:S01]  /*6b60*/  LOP3.LUT R6, R179, 0xffff0000, RZ, 0xc0, !PT ;  /* 0xffff0000b3067812 */ /* 0x000fe200078ec0ff */
[----:B------:R-:W-:Y:S01]  /*6b70*/  FFMA R70, R143, R5, R70 ;  /* 0x000000058f467223 */ /* 0x000fe20000000046 */
[----:B------:R-:W-:Y:S01]  /*6b80*/  SHF.L.U32 R5, R179, 0x10, RZ ;  /* 0x00000010b3057819 */ /* 0x000fe200000006ff */
[C---:B------:R-:W-:Y:S01]  /*6b90*/  FFMA R71, R143.reuse, R4, R71 ;  /* 0x000000048f477223 */ /* 0x040fe20000000047 */
[----:B------:R-:W-:Y:S02]  /*6ba0*/  LOP3.LUT R4, R172, 0xffff0000, RZ, 0xc0, !PT ;  /* 0xffff0000ac047812 */ /* 0x000fe400078ec0ff */
[----:B------:R-:W-:Y:S01]  /*6bb0*/  F2FP.RELU.BF16.F32.PACK_AB R228, R2, R0 ;  /* 0x0000000002e4723e */ /* 0x000fe200000018ff */
[----:B------:R-:W-:Y:S01]  /*6bc0*/  FFMA R72, R143, R5, R72 ;  /* 0x000000058f487223 */ /* 0x000fe20000000048 */
[----:B------:R-:W-:Y:S01]  /*6bd0*/  SHF.L.U32 R5, R173, 0x10, RZ ;  /* 0x00000010ad057819 */ /* 0x000fe200000006ff */
[C---:B------:R-:W-:Y:S01]  /*6be0*/  FFMA R73, R143.reuse, R6, R73 ;  /* 0x000000068f497223 */ /* 0x040fe20000000049 */
[C---:B------:R-:W-:Y:S01]  /*6bf0*/  LOP3.LUT R6, R174.reuse, 0xffff0000, RZ, 0xc0, !PT ;  /* 0xffff0000ae067812 */ /* 0x040fe200078ec0ff */
[----:B------:R-:W-:Y:S01]  /*6c00*/  FFMA R74, R143, R7, R74 ;  /* 0x000000078f4a7223 */ /* 0x000fe2000000004a */
[----:B------:R-:W-:Y:S01]  /*6c10*/  SHF.L.U32 R7, R175, 0x10, RZ ;  /* 0x00000010af077819 */ /* 0x000fe200000006ff */
[----:B------:R-:W-:Y:S01]  /*6c20*/  FFMA R75, R143, R4, R75 ;  /* 0x000000048f4b7223 */ /* 0x000fe2000000004b */
[----:B------:R-:W-:Y:S01]  /*6c30*/  LOP3.LUT R4, R173, 0xffff0000, RZ, 0xc0, !PT ;  /* 0xffff0000ad047812 */ /* 0x000fe200078ec0ff */
[----:B------:R-:W-:Y:S01]  /*6c40*/  FFMA R76, R143, R5, R76 ;  /* 0x000000058f4c7223 */ /* 0x000fe2000000004c */
[----:B------:R-:W-:Y:S02]  /*6c50*/  SHF.L.U32 R5, R174, 0x10, RZ ;  /* 0x00000010ae057819 */ /* 0x000fe400000006ff */
[----:B------:R-:W-:Y:S01]  /*6c60*/  F2FP.RELU.BF16.F32.PACK_AB R229, R69, R3 ;  /* 0x0000000345e5723e */ /* 0x000fe200000018ff */
[C---:B------:R-:W-:Y:S01]  /*6c70*/  FFMA R77, R143.reuse, R4, R77 ;  /* 0x000000048f4d7223 */ /* 0x040fe2000000004d */
[C---:B------:R-:W-:Y:S01]  /*6c80*/  SHF.L.U32 R4, R168.reuse, 0x10, RZ ;  /* 0x00000010a8047819 */ /* 0x040fe200000006ff */
[----:B------:R-:W-:Y:S01]  /*6c90*/  FFMA R78, R143, R5, R78 ;  /* 0x000000058f4e7223 */ /* 0x000fe2000000004e */
[----:B------:R-:W-:Y:S01]  /*6ca0*/  SHF.L.U32 R5, R169, 0x10, RZ ;  /* 0x00000010a9057819 */ /* 0x000fe200000006ff */
[C---:B------:R-:W-:Y:S01]  /*6cb0*/  FFMA R79, R143.reuse, R6, R79 ;  /* 0x000000068f4f7223 */ /* 0x040fe2000000004f */
[----:B------:R-:W-:Y:S01]  /*6cc0*/  LOP3.LUT R6, R168, 0xffff0000, RZ, 0xc0, !PT ;  /* 0xffff0000a8067812 */ /* 0x000fe200078ec0ff */
[----:B------:R-:W-:Y:S01]  /*6cd0*/  FFMA R80, R143, R7, R80 ;  /* 0x000000078f507223 */ /* 0x000fe20000000050 */
[----:B------:R-:W-:Y:S01]  /*6ce0*/  SHF.L.U32 R7, R171, 0x10, RZ ;  /* 0x00000010ab077819 */ /* 0x000fe200000006ff */
[----:B------:R-:W-:Y:S01]  /*6cf0*/  FFMA R81, R143, R8, R81 ;  /* 0x000000088f517223 */ /* 0x000fe20000000051 */
[----:B------:R-:W-:Y:S01]  /*6d00*/  LOP3.LUT R8, R171, 0xffff0000, RZ, 0xc0, !PT ;  /* 0xffff0000ab087812 */ /* 0x000fe200078ec0ff */
[----:B------:R-:W-:Y:S01]  /*6d10*/  FFMA R82, R143, R4, R82 ;  /* 0x000000048f527223 */ /* 0x000fe20000000052 */
[----:B------:R-:W-:Y:S01]  /*6d20*/  LOP3.LUT R4, R169, 0xffff0000, RZ, 0xc0, !PT ;  /* 0xffff0000a9047812 */ /* 0x000fe200078ec0ff */
[C---:B------:R-:W-:Y:S01]  /*6d30*/  FFMA R83, R143.reuse, R6, R83 ;  /* 0x000000068f537223 */ /* 0x040fe20000000053 */
[C---:B------:R-:W-:Y:S01]  /*6d40*/  LOP3.LUT R6, R170.reuse, 0xffff0000, RZ, 0xc0, !PT ;  /* 0xffff0000aa067812 */ /* 0x040fe200078ec0ff */
[C---:B------:R-:W-:Y:S01]  /*6d50*/  FFMA R84, R143.reuse, R5, R84 ;  /* 0x000000058f547223 */ /* 0x040fe20000000054 */
[----:B------:R-:W-:Y:S01]  /*6d60*/  SHF.L.U32 R5, R170, 0x10, RZ ;  /* 0x00000010aa057819 */ /* 0x000fe200000006ff */
[----:B------:R-:W-:Y:S01]  /*6d70*/  FFMA R85, R143, R4, R85 ;  /* 0x000000048f557223 */ /* 0x000fe20000000055 */
[C---:B------:R-:W-:Y:S02]  /*6d80*/  SHF.L.U32 R4, R164.reuse, 0x10, RZ ;  /* 0x00000010a4047819 */ /* 0x040fe400000006ff */
[----:B------:R-:W-:Y:S01]  /*6d90*/  F2FP.RELU.BF16.F32.PACK_AB R230, R71, R70 ;  /* 0x0000004647e6723e */ /* 0x000fe200000018ff */
[----:B------:R-:W-:Y:S01]  /*6da0*/  FFMA R86, R143, R5, R86 ;  /* 0x000000058f567223 */ /* 0x000fe20000000056 */
[----:B------:R-:W-:Y:S01]  /*6db0*/  SHF.L.U32 R5, R165, 0x10, RZ ;  /* 0x00000010a5057819 */ /* 0x000fe200000006ff */
[C---:B------:R-:W-:Y:S01]  /*6dc0*/  FFMA R87, R143.reuse, R6, R87 ;  /* 0x000000068f577223 */ /* 0x040fe20000000057 */
[----:B------:R-:W-:Y:S01]  /*6dd0*/  LOP3.LUT R6, R164, 0xffff0000, RZ, 0xc0, !PT ;  /* 0xffff0000a4067812 */ /* 0x000fe200078ec0ff */
[----:B------:R-:W-:Y:S01]  /*6de0*/  FFMA R88, R143, R7, R88 ;  /* 0x000000078f587223 */ /* 0x000fe20000000058 */
[----:B------:R-:W-:Y:S01]  /*6df0*/  SHF.L.U32 R7, R167, 0x10, RZ ;  /* 0x00000010a7077819 */ /* 0x000fe200000006ff */
[----:B------:R-:W-:Y:S01]  /*6e00*/  FFMA R89, R143, R8, R89 ;  /* 0x000000088f597223 */ /* 0x000fe20000000059 */
[----:B------:R-:W-:Y:S01]  /*6e10*/  F2FP.RELU.BF16.F32.PACK_AB R231, R73, R72 ;  /* 0x0000004849e7723e */ /* 0x000fe200000018ff */
[----:B------:R-:W-:Y:S01]  /*6e20*/  FFMA R90, R143, R4, R90 ;  /* 0x000000048f5a7223 */ /* 0x000fe2000000005a */
[----:B------:R-:W-:Y:S01]  /*6e30*/  LOP3.LUT R4, R165, 0xffff0000, RZ, 0xc0, !PT ;  /* 0xffff0000a5047812 */ /* 0x000fe200078ec0ff */
[----:B------:R-:W-:Y:S01]  /*6e40*/  FFMA R91, R143, R6, R91 ;  /* 0x000000068f5b7223 */ /* 0x000fe2000000005b */
[----:B------:R-:W-:Y:S01]  /*6e50*/  LOP3.LUT R6, R167, 0xffff0000, RZ, 0xc0, !PT ;  /* 0xffff0000a7067812 */ /* 0x000fe200078ec0ff */
[C---:B------:R-:W-:Y:S01]  /*6e60*/  FFMA R92, R143.reuse, R5, R92 ;  /* 0x000000058f5c7223 */ /* 0x040fe2000000005c */
[C---:B------:R-:W-:Y:S01]  /*6e70*/  SHF.L.U32 R5, R166.reuse, 0x10, RZ ;  /* 0x00000010a6057819 */ /* 0x040fe200000006ff */
[----:B------:R-:W-:Y:S01]  /*6e80*/  FFMA R93, R143, R4, R93 ;  /* 0x000000048f5d7223 */ /* 0x000fe2000000005d */
[----:B------:R-:W-:Y:S01]  /*6e90*/  LOP3.LUT R4, R166, 0xffff0000, RZ, 0xc0, !PT ;  /* 0xffff0000a6047812 */ /* 0x000fe200078ec0ff */
[----:B------:R1:W-:Y:S01]  /*6ea0*/  STS.128 [R219+UR41+0x400], R228 ;  /* 0x000400e4db007988 */ /* 0x0003e20008000c29 */
[----:B------:R-:W-:Y:S01]  /*6eb0*/  F2FP.RELU.BF16.F32.PACK_AB R232, R75, R74 ;  /* 0x0000004a4be8723e */ /* 0x000fe200000018ff */
[----:B------:R-:W-:Y:S01]  /*6ec0*/  FFMA R94, R143, R5, R94 ;  /* 0x000000058f5e7223 */ /* 0x000fe2000000005e */
[----:B------:R-:W-:Y:S01]  /*6ed0*/  SHF.L.U32 R5, R161, 0x10, RZ ;  /* 0x00000010a1057819 */ /* 0x000fe200000006ff */
[C---:B------:R-:W-:Y:S01]  /*6ee0*/  FFMA R95, R143.reuse, R4, R95 ;  /* 0x000000048f5f7223 */ /* 0x040fe2000000005f */
[C---:B------:R-:W-:Y:S01]  /*6ef0*/  SHF.L.U32 R4, R160.reuse, 0x10, RZ ;  /* 0x00000010a0047819 */ /* 0x040fe200000006ff */
[----:B------:R-:W-:Y:S01]  /*6f00*/  FFMA R96, R143, R7, R96 ;  /* 0x000000078f607223 */ /* 0x000fe20000000060 */
[----:B------:R-:W-:Y:S01]  /*6f10*/  F2FP.RELU.BF16.F32.PACK_AB R233, R77, R76 ;  /* 0x0000004c4de9723e */ /* 0x000fe200000018ff */
[C---:B------:R-:W-:Y:S01]  /*6f20*/  FFMA R97, R143.reuse, R6, R97 ;  /* 0x000000068f617223 */ /* 0x040fe20000000061 */
[----:B------:R-:W-:Y:S01]  /*6f30*/  LOP3.LUT R6, R160, 0xffff0000, RZ, 0xc0, !PT ;  /* 0xffff0000a0067812 */ /* 0x000fe200078ec0ff */
[----:B------:R-:W-:Y:S01]  /*6f40*/  FFMA R98, R143, R4, R98 ;  /* 0x000000048f627223 */ /* 0x000fe20000000062 */
[----:B------:R-:W-:Y:S02]  /*6f50*/  LOP3.LUT R4, R161, 0xffff0000, RZ, 0xc0, !PT ;  /* 0xffff0000a1047812 */ /* 0x000fe400078ec0ff */
[----:B------:R-:W-:Y:S01]  /*6f60*/  F2FP.RELU.BF16.F32.PACK_AB R234, R79, R78 ;  /* 0x0000004e4fea723e */ /* 0x000fe200000018ff */
[----:B------:R-:W-:Y:S01]  /*6f70*/  FFMA R99, R143, R6, R99 ;  /* 0x000000068f637223 */ /* 0x000fe20000000063 */
[----:B------:R-:W-:Y:S01]  /*6f80*/  F2FP.RELU.BF16.F32.PACK_AB R235, R81, R80 ;  /* 0x0000005051eb723e */ /* 0x000fe200000018ff */
[C---:B------:R-:W-:Y:S01]  /*6f90*/  FFMA R100, R143.reuse, R5, R100 ;  /* 0x000000058f647223 */ /* 0x040fe20000000064 */
[C---:B------:R-:W-:Y:S01]  /*6fa0*/  SHF.L.U32 R5, R162.reuse, 0x10, RZ ;  /* 0x00000010a2057819 */ /* 0x040fe200000006ff */
[----:B------:R-:W-:Y:S01]  /*6fb0*/  FFMA R101, R143, R4, R101 ;  /* 0x000000048f657223 */ /* 0x000fe20000000065 */
[----:B------:R-:W-:Y:S01]  /*6fc0*/  LOP3.LUT R6, R162, 0xffff0000, RZ, 0xc0, !PT ;  /* 0xffff0000a2067812 */ /* 0x000fe200078ec0ff */
[----:B------:R3:W-:Y:S01]  /*6fd0*/  STS.128 [R218+0x400], R232 ;  /* 0x000400e8da007388 */ /* 0x0007e20000000c00 */
[----:B------:R-:W-:Y:S01]  /*6fe0*/  SHF.L.U32 R7, R163, 0x10, RZ ;  /* 0x00000010a3077819 */ /* 0x000fe200000006ff */
[----:B------:R-:W-:Y:S01]  /*6ff0*/  FFMA R102, R143, R5, R102 ;  /* 0x000000058f667223 */ /* 0x000fe20000000066 */
[----:B------:R-:W-:Y:S01]  /*7000*/  LOP3.LUT R4, R163, 0xffff0000, RZ, 0xc0, !PT ;  /* 0xffff0000a3047812 */ /* 0x000fe200078ec0ff */
[C---:B------:R-:W-:Y:S01]  /*7010*/  FFMA R103, R143.reuse, R6, R103 ;  /* 0x000000068f677223 */ /* 0x040fe20000000067 */
[C---:B------:R-:W-:Y:S01]  /*7020*/  SHF.L.U32 R5, R156.reuse, 0x10, RZ ;  /* 0x000000109c057819 */ /* 0x040fe200000006ff */
[----:B------:R-:W-:Y:S01]  /*7030*/  FFMA R104, R143, R7, R104 ;  /* 0x000000078f687223 */ /* 0x000fe20000000068 */
[----:B------:R-:W-:Y:S01]  /*7040*/  F2FP.RELU.BF16.F32.PACK_AB R236, R83, R82 ;  /* 0x0000005253ec723e */ /* 0x000fe200000018ff */
[----:B------:R-:W-:Y:S01]  /*7050*/  FFMA R105, R143, R4, R105 ;  /* 0x000000048f697223 */ /* 0x000fe20000000069 */
[----:B------:R-:W-:Y:S01]  /*7060*/  F2FP.RELU.BF16.F32.PACK_AB R237, R85, R84 ;  /* 0x0000005455ed723e */ /* 0x000fe200000018ff */
[----:B------:R-:W-:Y:S01]  /*7070*/  FFMA R106, R143, R5, R106 ;  /* 0x000000058f6a7223 */ /* 0x000fe2000000006a */
[----:B------:R-:W-:Y:S02]  /*7080*/  F2FP.RELU.BF16.F32.PACK_AB R238, R87, R86 ;  /* 0x0000005657ee723e */ /* 0x000fe400000018ff */
[----:B------:R-:W-:Y:S02]  /*7090*/  F2FP.RELU.BF16.F32.PACK_AB R239, R89, R88 ;  /* 0x0000005859ef723e */ /* 0x000fe400000018ff */
[----:B------:R-:W-:Y:S02]  /*70a0*/  LOP3.LUT R4, R156, 0xffff0000, RZ, 0xc0, !PT ;  /* 0xffff00009c047812 */ /* 0x000fe400078ec0ff */
[C---:B------:R-:W-:Y:S01]  /*70b0*/  SHF.L.U32 R7, R157.reuse, 0x10, RZ ;  /* 0x000000109d077819 */ /* 0x040fe200000006ff */
[----:B------:R4:W-:Y:S01]  /*70c0*/  STS.128 [R217+0x400], R236 ;  /* 0x000400ecd9007388 */ /* 0x0009e20000000c00 */
[----:B------:R-:W-:Y:S01]  /*70d0*/  LOP3.LUT R6, R157, 0xffff0000, RZ, 0xc0, !PT ;  /* 0xffff00009d067812 */ /* 0x000fe200078ec0ff */
[C---:B------:R-:W-:Y:S01]  /*70e0*/  FFMA R107, R143.reuse, R4, R107 ;  /* 0x000000048f6b7223 */ /* 0x040fe2000000006b */
[C---:B------:R-:W-:Y:S01]  /*70f0*/  SHF.L.U32 R4, R158.reuse, 0x10, RZ ;  /* 0x000000109e047819 */ /* 0x040fe200000006ff */
[----:B------:R-:W-:Y:S01]  /*7100*/  FFMA R108, R143, R7, R108 ;  /* 0x000000078f6c7223 */ /* 0x000fe2000000006c */
[----:B------:R-:W-:Y:S01]  /*7110*/  SHF.L.U32 R5, R159, 0x10, RZ ;  /* 0x000000109f057819 */ /* 0x000fe200000006ff */
[C---:B------:R-:W-:Y:S01]  /*7120*/  FFMA R109, R143.reuse, R6, R109 ;  /* 0x000000068f6d7223 */ /* 0x040fe2000000006d */
[----:B------:R-:W-:Y:S01]  /*7130*/  LOP3.LUT R6, R158, 0xffff0000, RZ, 0xc0, !PT ;  /* 0xffff00009e067812 */ /* 0x000fe200078ec0ff */
[----:B------:R-:W-:Y:S01]  /*7140*/  FFMA R110, R143, R4, R110 ;  /* 0x000000048f6e7223 */ /* 0x000fe2000000006e */
[----:B------:R-:W-:Y:S02]  /*7150*/  LOP3.LUT R4, R159, 0xffff0000, RZ, 0xc0, !PT ;  /* 0xffff00009f047812 */ /* 0x000fe400078ec0ff */
[----:B------:R-:W-:Y:S01]  /*7160*/  SHF.L.U32 R7, R153, 0x10, RZ ;  /* 0x0000001099077819 */ /* 0x000fe200000006ff */
[C---:B------:R-:W-:Y:S01]  /*7170*/  FFMA R111, R143.reuse, R6, R111 ;  /* 0x000000068f6f7223 */ /* 0x040fe2000000006f */
[C---:B------:R-:W-:Y:S01]  /*7180*/  LOP3.LUT R6, R152.reuse, 0xffff0000, RZ, 0xc0, !PT ;  /* 0xffff000098067812 */ /* 0x040fe200078ec0ff */
[C---:B------:R-:W-:Y:S01]  /*7190*/  FFMA R112, R143.reuse, R5, R112 ;  /* 0x000000058f707223 */ /* 0x040fe20000000070 */
[----:B------:R-:W-:Y:S01]  /*71a0*/  SHF.L.U32 R5, R152, 0x10, RZ ;  /* 0x0000001098057819 */ /* 0x000fe200000006ff */
[----:B------:R-:W-:Y:S01]  /*71b0*/  FFMA R113, R143, R4, R113 ;  /* 0x000000048f717223 */ /* 0x000fe20000000071 */
[----:B------:R-:W-:Y:S02]  /*71c0*/  LOP3.LUT R4, R153, 0xffff0000, RZ, 0xc0, !PT ;  /* 0xffff000099047812 */ /* 0x000fe400078ec0ff */
[----:B-1----:R-:W-:Y:S01]  /*71d0*/  F2FP.RELU.BF16.F32.PACK_AB R228, R91, R90 ;  /* 0x0000005a5be4723e */ /* 0x002fe200000018ff */
[----:B------:R-:W-:Y:S01]  /*71e0*/  FFMA R114, R143, R5, R114 ;  /* 0x000000058f727223 */ /* 0x000fe20000000072 */
[----:B------:R-:W-:Y:S01]  /*71f0*/  F2FP.RELU.BF16.F32.PACK_AB R229, R93, R92 ;  /* 0x0000005c5de5723e */ /* 0x000fe200000018ff */
[----:B------:R-:W-:Y:S01]  /*7200*/  FFMA R115, R143, R6, R115 ;  /* 0x000000068f737223 */ /* 0x000fe20000000073 */
[----:B------:R-:W-:Y:S01]  /*7210*/  F2FP.RELU.BF16.F32.PACK_AB R230, R95, R94 ;  /* 0x0000005e5fe6723e */ /* 0x000fe200000018ff */
[----:B------:R-:W-:Y:S01]  /*7220*/  FFMA R116, R143, R7, R116 ;  /* 0x000000078f747223 */ /* 0x000fe20000000074 */
[----:B------:R-:W-:Y:S01]  /*7230*/  F2FP.RELU.BF16.F32.PACK_AB R231, R97, R96 ;  /* 0x0000006061e7723e */ /* 0x000fe200000018ff */
[----:B------:R-:W-:Y:S01]  /*7240*/  FFMA R117, R143, R4, R117 ;  /* 0x000000048f757223 */ /* 0x000fe20000000075 */
[C---:B------:R-:W-:Y:S02]  /*7250*/  SHF.L.U32 R5, R154.reuse, 0x10, RZ ;  /* 0x000000109a057819 */ /* 0x040fe400000006ff */
[----:B------:R-:W-:Y:S01]  /*7260*/  LOP3.LUT R4, R154, 0xffff0000, RZ, 0xc0, !PT ;  /* 0xffff00009a047812 */ /* 0x000fe200078ec0ff */
[----:B------:R1:W-:Y:S01]  /*7270*/  STS.128 [R216+0x400], R228 ;  /* 0x000400e4d8007388 */ /* 0x0003e20000000c00 */
[----:B------:R-:W-:Y:S01]  /*7280*/  SHF.L.U32 R7, R155, 0x10, RZ ;  /* 0x000000109b077819 */ /* 0x000fe200000006ff */
[----:B------:R-:W-:Y:S01]  /*7290*/  FFMA R118, R143, R5, R118 ;  /* 0x000000058f767223 */ /* 0x000fe20000000076 */
[----:B------:R-:W-:Y:S01]  /*72a0*/  LOP3.LUT R6, R155, 0xffff0000, RZ, 0xc0, !PT ;  /* 0xffff00009b067812 */ /* 0x000fe200078ec0ff */
[----:B------:R-:W-:Y:S01]  /*72b0*/  FFMA R119, R143, R4, R119 ;  /* 0x000000048f777223 */ /* 0x000fe20000000077 */
[----:B---3--:R-:W-:Y:S01]  /*72c0*/  F2FP.RELU.BF16.F32.PACK_AB R232, R99, R98 ;  /* 0x0000006263e8723e */ /* 0x008fe200000018ff */
[----:B------:R-:W-:Y:S01]  /*72d0*/  FFMA R120, R143, R7, R120 ;  /* 0x000000078f787223 */ /* 0x000fe20000000078 */
[----:B------:R-:W-:Y:S01]  /*72e0*/  F2FP.RELU.BF16.F32.PACK_AB R233, R101, R100 ;  /* 0x0000006465e9723e */ /* 0x000fe200000018ff */
[----:B------:R-:W-:Y:S01]  /*72f0*/  FFMA R121, R143, R6, R121 ;  /* 0x000000068f797223 */ /* 0x000fe20000000079 */
[----:B------:R-:W-:Y:S02]  /*7300*/  F2FP.RELU.BF16.F32.PACK_AB R234, R103, R102 ;  /* 0x0000006667ea723e */ /* 0x000fe400000018ff */
[----:B------:R-:W-:Y:S02]  /*7310*/  F2FP.RELU.BF16.F32.PACK_AB R235, R105, R104 ;  /* 0x0000006869eb723e */ /* 0x000fe400000018ff */
[C---:B------:R-:W-:Y:S02]  /*7320*/  SHF.L.U32 R4, R148.reuse, 0x10, RZ ;  /* 0x0000001094047819 */ /* 0x040fe400000006ff */
[----:B------:R-:W-:Y:S01]  /*7330*/  LOP3.LUT R6, R148, 0xffff0000, RZ, 0xc0, !PT ;  /* 0xffff000094067812 */ /* 0x000fe200078ec0ff */
[----:B------:R1:W-:Y:S01]  /*7340*/  STS.128 [R215+0x400], R232 ;  /* 0x000400e8d7007388 */ /* 0x0003e20000000c00 */
[----:B------:R-:W-:Y:S01]  /*7350*/  SHF.L.U32 R5, R149, 0x10, RZ ;  /* 0x0000001095057819 */ /* 0x000fe200000006ff */
[----:B------:R-:W-:Y:S01]  /*7360*/  FFMA R122, R143, R4, R122 ;  /* 0x000000048f7a7223 */ /* 0x000fe2000000007a */
[----:B----4-:R-:W-:Y:S01]  /*7370*/  F2FP.RELU.BF16.F32.PACK_AB R236, R107, R106 ;  /* 0x0000006a6bec723e */ /* 0x010fe200000018ff */
        /* <DEDUP_REMOVED lines=9> */
[----:B------:R-:W-:Y:S01]  /*7410*/  FFMA R125, R143, R4, R125 ;  /* 0x000000048f7d7223 */ /* 0x000fe2000000007d */
[----:B------:R-:W-:Y:S01]  /*7420*/  SHF.L.U32 R7, R151, 0x10, RZ ;  /* 0x0000001097077819 */ /* 0x000fe200000006ff */
[----:B------:R-:W-:Y:S01]  /*7430*/  FFMA R126, R143, R5, R126 ;  /* 0x000000058f7e7223 */ /* 0x000fe2000000007e */
[----:B------:R-:W-:Y:S01]  /*7440*/  LOP3.LUT R8, R151, 0xffff0000, RZ, 0xc0, !PT ;  /* 0xffff000097087812 */ /* 0x000fe200078ec0ff */
[----:B------:R-:W-:Y:S01]  /*7450*/  FFMA R127, R143, R6, R127 ;  /* 0x000000068f7f7223 */ /* 0x000fe2000000007f */
[----:B------:R-:W-:Y:S01]  /*7460*/  F2FP.RELU.BF16.F32.PACK_AB R240, R115, R114 ;  /* 0x0000007273f0723e */ /* 0x000fe200000018ff */
[----:B------:R-:W-:Y:S01]  /*7470*/  FFMA R128, R143, R7, R128 ;  /* 0x000000078f807223 */ /* 0x000fe20000000080 */
[----:B------:R-:W-:Y:S01]  /*7480*/  F2FP.RELU.BF16.F32.PACK_AB R241, R117, R116 ;  /* 0x0000007475f1723e */ /* 0x000fe200000018ff */
[----:B------:R-:W-:Y:S01]  /*7490*/  FFMA R129, R143, R8, R129 ;  /* 0x000000088f817223 */ /* 0x000fe20000000081 */
[----:B------:R-:W-:Y:S02]  /*74a0*/  F2FP.RELU.BF16.F32.PACK_AB R242, R119, R118 ;  /* 0x0000007677f2723e */ /* 0x000fe400000018ff */
[----:B------:R-:W-:Y:S02]  /*74b0*/  F2FP.RELU.BF16.F32.PACK_AB R243, R121, R120 ;  /* 0x0000007879f3723e */ /* 0x000fe400000018ff */
[----:B------:R-:W-:Y:S02]  /*74c0*/  F2FP.RELU.BF16.F32.PACK_AB R244, R123, R122 ;  /* 0x0000007a7bf4723e */ /* 0x000fe400000018ff */
[----:B------:R-:W-:Y:S01]  /*74d0*/  F2FP.RELU.BF16.F32.PACK_AB R245, R125, R124 ;  /* 0x0000007c7df5723e */ /* 0x000fe200000018ff */
[----:B------:R1:W-:Y:S01]  /*74e0*/  STS.128 [R213+0x400], R240 ;  /* 0x000400f0d5007388 */ /* 0x0003e20000000c00 */
[----:B------:R-:W-:Y:S02]  /*74f0*/  F2FP.RELU.BF16.F32.PACK_AB R246, R127, R126 ;  /* 0x0000007e7ff6723e */ /* 0x000fe400000018ff */
[----:B------:R-:W-:Y:S05]  /*7500*/  F2FP.RELU.BF16.F32.PACK_AB R247, R129, R128 ;  /* 0x0000008081f7723e */ /* 0x000fea00000018ff */
[----:B------:R1:W-:Y:S01]  /*7510*/  STS.128 [R212+0x400], R244 ;  /* 0x000400f4d4007388 */ /* 0x0003e20000000c00 */
[----:B------:R-:W-:Y:S01]  /*7520*/  @!PT LDS RZ, [RZ] ;  /* 0x00000000fffff984 */ /* 0x000fe20000000800 */
[----:B------:R-:W-:Y:S01]  /*7530*/  @!PT LDS RZ, [RZ] ;  /* 0x00000000fffff984 */ /* 0x000fe20000000800 */
[----:B------:R-:W-:Y:S01]  /*7540*/  @!PT LDS RZ, [RZ] ;  /* 0x00000000fffff984 */ /* 0x000fe20000000800 */
[----:B------:R-:W-:Y:S01]  /*7550*/  @!PT LDS RZ, [RZ] ;  /* 0x00000000fffff984 */ /* 0x000fe20000000800 */
[----:B------:R3:W-:Y:S07]  /*7560*/  MEMBAR.ALL.CTA ;  /* 0x0000000000007992 */ /* 0x0007ee0000008000 */
[----:B---3--:R-:W3:Y:S02]  /*7570*/  FENCE.VIEW.ASYNC.S ;  /* 0x00000000000073c6 */ /* 0x008ee40000000000 */
[----:B---3--:R-:W-:Y:S06]  /*7580*/  BAR.SYNC.DEFER_BLOCKING 0x1, 0x80 ;  /* 0x0042000000007b1d */ /* 0x008fec0000010000 */
[----:B------:R-:W-:Y:S05]  /*7590*/  @P0 BRA `(.L_x_118) ;  /* 0x0000000000280947 */ /* 0x000fea0003800000 */
[----:B------:R-:W-:Y:S02]  /*75a0*/  UIADD3 UR4, UPT, UPT, UR41, 0x400, URZ ;  /* 0x0000040029047890 */ /* 0x000fe4000fffe0ff */
[----:B------:R-:W-:Y:S01]  /*75b0*/  UIADD3 UR6, UP0, UPT, UR54, 0x680, URZ ;  /* 0x0000068036067890 */ /* 0x000fe2000ff1e0ff */
[----:B------:R-:W-:Y:S03]  /*75c0*/  UMOV UR51, UR44 ;  /* 0x0000002c00337c82 */ /* 0x000fe60008000000 */
[----:B------:R-:W-:Y:S01]  /*75d0*/  MOV R200, UR4 ;  /* 0x0000000400c87c02 */ /* 0x000fe20008000f00 */
[----:B------:R-:W-:Y:S03]  /*75e0*/  UIADD3.X UR7, UPT, UPT, URZ, UR55, URZ, UP0, !UPT ;  /* 0x00000037ff077290 */ /* 0x000fe600087fe4ff */
[----:B------:R-:W-:Y:S11]  /*75f0*/  R2UR UR48, R200 ;  /* 0x00000000c83072ca */ /* 0x000ff600000e0000 */
[----:B------:R-:W-:Y:S02]  /*7600*/  @!UPT UIADD3 URZ, UPT, UPT, URZ, URZ, URZ ;  /* 0x000000fffffff290 */ /* 0x000fe4000fffe0ff */
[----:B------:R3:W-:Y:S01]  /*7610*/  UTMASTG.3D [UR48], [UR6] ;  /* 0x00000030060073b5 */ /* 0x0007e20008010000 */
[----:B------:R0:W-:Y:S01]  /*7620*/  UTMACMDFLUSH ;  /* 0x00000000000079b7 */ /* 0x0001e20000000000 */
[----:B---3--:R-:W-:Y:S04]  /*7630*/  DEPBAR.LE SB0, 0x1 ;  /* 0x000080400000791a */ /* 0x008fe80000000000 */
.L_x_118:
[----:B------:R-:W-:Y:S05]  /*7640*/  BSYNC.RECONVERGENT B0 ;  /* 0x0000000000007941 */ /* 0x000fea0003800200 */
.L_x_117:
[----:B------:R-:W-:Y:S01]  /*7650*/  BAR.SYNC.DEFER_BLOCKING 0x1, 0x80 ;  /* 0x0042000000007b1d */ /* 0x000fe20000010000 */
[----:B------:R-:W-:Y:S01]  /*7660*/  ISETP.NE.AND P1, PT, R211, RZ, PT ;  /* 0x000000ffd300720c */ /* 0x000fe20003f25270 */
[----:B------:R-:W-:Y:S01]  /*7670*/  UISETP.NE.AND UP0, UPT, UR45, URZ, UPT ;  /* 0x000000ff2d00728c */ /* 0x000fe2000bf05270 */
[----:B------:R-:W-:Y:S11]  /*7680*/  LEA R3, R222, UR41, 0x3 ;  /* 0x00000029de037c11 */ /* 0x000ff6000f8e18ff */
[----:B------:R-:W-:Y:S01]  /*7690*/  @!P1 SHF.L.U32 R2, R204, 0x1f, RZ ;  /* 0x0000001fcc029819 */ /* 0x000fe200000006ff */
[----:B------:R-:W-:Y:S06]  /*76a0*/  BRA.U !UP0, `(.L_x_119) ;  /* 0x0000000108247547 */ /* 0x000fec000b800000 */
[----:B------:R-:W-:Y:S01]  /*76b0*/  IMAD.U32 R5, RZ, RZ, UR52 ;  /* 0x00000034ff057e24 */ /* 0x000fe2000f8e00ff */
[----:B------:R-:W-:Y:S01]  /*76c0*/  MOV R0, UR37 ;  /* 0x0000002500007c02 */ /* 0x000fe20008000f00 */
[----:B------:R-:W-:Y:S03]  /*76d0*/  UIADD3 UR52, UPT, UPT, UR52, 0x1, URZ ;  /* 0x0000000134347890 */ /* 0x000fe6000fffe0ff */
[----:B------:R-:W-:Y:S01]  /*76e0*/  @!P1 LEA R5, R5, UR41, 0x3 ;  /* 0x0000002905059c11 */ /* 0x000fe2000f8e18ff */
[----:B------:R-:W-:Y:S04]  /*76f0*/  UISETP.NE.AND UP0, UPT, UR52, 0x4, UPT ;  /* 0x000000043400788c */ /* 0x000fe8000bf05270 */
[----:B------:R-:W-:Y:S01]  /*7700*/  @!P1 VIADD R5, R5, 0x70 ;  /* 0x0000007005059836 */ /* 0x000fe20000000000 */
[----:B------:R-:W-:Y:S04]  /*7710*/  USEL UR52, UR52, URZ, UP0 ;  /* 0x000000ff34347287 */ /* 0x000fe80008000000 */
[----:B------:R-:W-:Y:S04]  /*7720*/  @!P1 PRMT R0, R0, 0x654, R5 ;  /* 0x0000065400009816 */ /* 0x000fe80000000005 */
[----:B------:R3:W-:Y:S04]  /*7730*/  @!P1 SYNCS.ARRIVE.TRANS64.RED.A1T0 RZ, [R0+URZ], RZ ;  /* 0x000000ff00ff99a7 */ /* 0x0007e800081004ff */
.L_x_119:
[----:B------:R-:W4:Y:S01]  /*7740*/  @!P1 SYNCS.PHASECHK.TRANS64.TRYWAIT P0, [R3+URZ+0x50], R2 ;  /* 0x00005002030095a7 */ /* 0x000f2200080011ff */
[----:B------:R-:W-:Y:S01]  /*7750*/  BSSY B1, `(.L_x_120) ;  /* 0x000001f000017945 */ /* 0x000fe20003800000 */
[----:B----4-:R-:W-:Y:S03]  /*7760*/  @!P1 SEL R221, RZ, 0x1, !P0 ;  /* 0x00000001ffdd9807 */ /* 0x010fe60004000000 */
[----:B------:R-:W-:Y:S05]  /*7770*/  @P1 BRA `(.L_x_121) ;  /* 0x0000000000701947 */ /* 0x000fea0003800000 */
[----:B------:R-:W-:Y:S01]  /*7780*/  ISETP.NE.AND P1, PT, R223, RZ, PT ;  /* 0x000000ffdf00720c */ /* 0x000fe20003f25270 */
[----:B------:R-:W-:Y:S01]  /*7790*/  BSSY B0, `(.L_x_122) ;  /* 0x000000b000007945 */ /* 0x000fe20003800000 */
[----:B------:R-:W-:Y:S11]  /*77a0*/  ISETP.NE.AND P0, PT, R221, RZ, PT ;  /* 0x000000ffdd00720c */ /* 0x000ff60003f05270 */
[----:B------:R-:W-:Y:S05]  /*77b0*/  @P1 IMAD R4, R222, 0x4000, R219 ;  /* 0x00004000de041824 */ /* 0x000fea00078e02db */
[----:B------:R-:W-:Y:S04]  /*77c0*/  @P1 IADD3 R9, PT, PT, R4, UR41, RZ ;  /* 0x0000002904091c10 */ /* 0x000fe8000fffe0ff */
[----:B------:R-:W-:Y:S01]  /*77d0*/  @P1 IADD3 R7, PT, PT, R224, R9, RZ ;  /* 0x00000009e0071210 */ /* 0x000fe20007ffe0ff */
[--C-:B------:R-:W-:Y:S02]  /*77e0*/  @P1 IMAD.IADD R5, R147, 0x1, R9.reuse ;  /* 0x0000000193051824 */ /* 0x100fe400078e0209 */
[----:B------:R-:W-:Y:S01]  /*77f0*/  @P1 IMAD.IADD R2, R226, 0x1, R9 ;  /* 0x00000001e2021824 */ /* 0x000fe200078e0209 */
[----:B------:R-:W-:Y:S06]  /*7800*/  @P0 BRA `(.L_x_123) ;  /* 0x00000000000c0947 */ /* 0x000fec0003800000 */
[----:B---3--:R-:W-:Y:S04]  /*7810*/  SHF.L.U32 R0, R204, 0x1f, RZ ;  /* 0x0000001fcc007819 */ /* 0x008fe800000006ff */
[----:B------:R-:W3:Y:S02]  /*7820*/  SYNCS.PHASECHK.TRANS64.TRYWAIT P0, [R3+URZ+0x50], R0 ;  /* 0x00005000030075a7 */ /* 0x000ee400080011ff */
[----:B---3--:R-:W-:Y:S05]  /*7830*/  @!P0 BRA `(.L_x_124) ;  /* 0x0000004800788947 */ /* 0x008fea0003800000 */
.L_x_123:
[----:B------:R-:W-:Y:S05]  /*7840*/  BSYNC B0 ;  /* 0x0000000000007941 */ /* 0x000fea0003800000 */
.L_x_122:
[----:B------:R-:W-:Y:S01]  /*7850*/  ISETP.NE.AND P0, PT, R223, RZ, PT ;  /* 0x000000ffdf00720c */ /* 0x000fe20003f05270 */
[----:B------:R-:W-:Y:S11]  /*7860*/  VIADD R222, R222, 0x1 ;  /* 0x00000001dede7836 */ /* 0x000ff60000000000 */
[----:B------:R-:W-:Y:S01]  /*7870*/  @!UPT UIADD3 URZ, UPT, UPT, URZ, URZ, URZ ;  /* 0x000000fffffff290 */ /* 0x000fe2000fffe0ff */
[----:B------:R4:W1:Y:S01]  /*7880*/  @P0 LDS.128 R176, [R4+UR41+0x400] ;  /* 0x0004002904b00984 */ /* 0x0008620008000c00 */
[--C-:B---3--:R-:W-:Y:S01]  /*7890*/  @P0 IMAD.IADD R3, R224, 0x1, R5.reuse ;  /* 0x00000001e0030824 */ /* 0x108fe200078e0205 */
[C---:B------:R-:W-:Y:S01]  /*78a0*/  @P0 IADD3 R0, PT, PT, R226.reuse, R7, RZ ;  /* 0x00000007e2000210 */ /* 0x040fe20007ffe0ff */
[C---:B------:R-:W-:Y:S01]  /*78b0*/  @P0 IMAD.IADD R6, R226.reuse, 0x1, R5 ;  /* 0x00000001e2060824 */ /* 0x040fe200078e0205 */
[----:B------:R4:W3:Y:S02]  /*78c0*/  @P0 LDS.128 R172, [R2+0x400] ;  /* 0x0004000002ac0984 */ /* 0x0008e40000000c00 */
[----:B------:R-:W-:Y:S02]  /*78d0*/  @P0 IADD3 R8, PT, PT, R226, R3, RZ ;  /* 0x00000003e2080210 */ /* 0x000fe40007ffe0ff */
[----:B------:R4:W1:Y:S04]  /*78e0*/  @P0 LDS.128 R168, [R7+0x400] ;  /* 0x0004000007a80984 */ /* 0x0008680000000c00 */
[----:B------:R4:W1:Y:S04]  /*78f0*/  @P0 LDS.128 R164, [R0+0x400] ;  /* 0x0004000000a40984 */ /* 0x0008680000000c00 */
[----:B------:R4:W1:Y:S04]  /*7900*/  @P0 LDS.128 R160, [R5+0x400] ;  /* 0x0004000005a00984 */ /* 0x0008680000000c00 */
[----:B------:R4:W1:Y:S04]  /*7910*/  @P0 LDS.128 R156, [R6+0x400] ;  /* 0x00040000069c0984 */ /* 0x0008680000000c00 */
[----:B------:R4:W1:Y:S04]  /*7920*/  @P0 LDS.128 R152, [R3+0x400] ;  /* 0x0004000003980984 */ /* 0x0008680000000c00 */
[----:B------:R4:W1:Y:S02]  /*7930*/  @P0 LDS.128 R148, [R8+0x400] ;  /* 0x0004000008940984 */ /* 0x0008640000000c00 */
.L_x_121:
[----:B------:R-:W-:Y:S05]  /*7940*/  BSYNC B1 ;  /* 0x0000000000017941 */ /* 0x000fea0003800000 */
.L_x_120:
[----:B---34-:R-:W-:Y:S05]  /*7950*/  VIADD R0, R146, 0x40 ;  /* 0x0000004092007836 */ /* 0x018fea0000000000 */
[----:B------:R-:W-:Y:S04]  /*7960*/  SHF.R.U32.HI R0, RZ, 0x15, R0 ;  /* 0x00000015ff007819 */ /* 0x000fe80000011600 */
[----:B------:R-:W-:Y:S11]  /*7970*/  LOP3.LUT P0, RZ, R0, 0x3, R199, 0x48, !PT ;  /* 0x0000000300ff7812 */ /* 0x000ff600078048c7 */
[----:B------:R-:W-:Y:S02]  /*7980*/  @!UPT UIADD3 URZ, UPT, UPT, URZ, URZ, URZ ;  /* 0x000000fffffff290 */ /* 0x000fe4000fffe0ff */
[----:B------:R-:W-:Y:S05]  /*7990*/  @!P0 BRA `(.L_x_125) ;  /* 0x0000000000408947 */ /* 0x000fea0003800000 */
[----:B------:R-:W3:Y:S01]  /*79a0*/  LDCU.64 UR8, c[0x4][0x70] ;  /* 0x01000e00ff0877ac */ /* 0x000ee20008000a00 */
[----:B------:R-:W-:Y:S01]  /*79b0*/  MOV R3, 0x0 ;  /* 0x0000000000037802 */ /* 0x000fe20000000f00 */
[----:B------:R-:W-:Y:S02]  /*79c0*/  HFMA2 R12, -RZ, RZ, 0, 5.9604644775390625e-08 ;  /* 0x00000001ff0c7431 */ /* 0x000fe400000001ff */
[----:B------:R-:W-:Y:S02]  /*79d0*/  IMAD.MOV.U32 R8, RZ, RZ, 0x192 ;  /* 0x00000192ff087424 */ /* 0x000fe400078e00ff */
[----:B------:R-:W-:Y:S01]  /*79e0*/  IMAD.MOV.U32 R13, RZ, RZ, RZ ;  /* 0x000000ffff0d7224 */ /* 0x000fe200078e00ff */
[----:B------:R-:W4:Y:S01]  /*79f0*/  LDCU.64 UR6, c[0x4][0x78] ;  /* 0x01000f00ff0677ac */ /* 0x000f220008000a00 */
[----:B------:R-:W1:Y:S01]  /*7a00*/  LDC.64 R2, c[0x4][R3] ;  /* 0x0100000003027b82 */ /* 0x000e620000000a00 */
[----:B------:R-:W5:Y:S01]  /*7a10*/  LDCU.64 UR4, c[0x4][0x10] ;  /* 0x01000200ff0477ac */ /* 0x000f620008000a00 */
[----:B---3--:R-:W-:Y:S01]  /*7a20*/  MOV R5, UR9 ;  /* 0x0000000900057c02 */ /* 0x008fe20008000f00 */
[----:B------:R-:W-:Y:S01]  /*7a30*/  IMAD.U32 R4, RZ, RZ, UR8 ;  /* 0x00000008ff047e24 */ /* 0x000fe2000f8e00ff */
[----:B----4-:R-:W-:Y:S01]  /*7a40*/  MOV R7, UR7 ;  /* 0x0000000700077c02 */ /* 0x010fe20008000f00 */
[----:B------:R-:W-:Y:S01]  /*7a50*/  IMAD.U32 R6, RZ, RZ, UR6 ;  /* 0x00000006ff067e24 */ /* 0x000fe2000f8e00ff */
[----:B-----5:R-:W-:Y:S01]  /*7a60*/  MOV R11, UR5 ;  /* 0x00000005000b7c02 */ /* 0x020fe20008000f00 */
[----:B------:R-:W-:Y:S02]  /*7a70*/  IMAD.U32 R10, RZ, RZ, UR4 ;  /* 0x00000004ff0a7e24 */ /* 0x000fe4000f8e00ff */
[----:B------:R-:W-:Y:S07]  /*7a80*/  LEPC R20, `(.L_x_125) ;  /* 0x000000001014794e */ /* 0x000fee0000000000 */
[----:B-12---:R-:W-:Y:S05]  /*7a90*/  CALL.ABS.NOINC R2 ;  /* 0x0000000002007343 */ /* 0x006fea0003c00000 */
.L_x_125:
[----:B------:R-:W-:Y:S01]  /*7aa0*/  ISETP.NE.AND P6, PT, R211, RZ, PT ;  /* 0x000000ffd300720c */ /* 0x000fe20003fc5270 */
[----:B------:R-:W-:Y:S05]  /*7ab0*/  WARPSYNC.ALL ;  /* 0x0000000000007948 */ /* 0x000fea0003800000 */
[----:B------:R-:W-:Y:S01]  /*7ac0*/  R2UR UR4, R146 ;  /* 0x00000000920472ca */ /* 0x000fe200000e0000 */
[----:B------:R-:W-:Y:S01]  /*7ad0*/  BSSY.RECONVERGENT B0, `(.L_x_126) ;  /* 0x0000103000007945 */ /* 0x000fe20003800200 */
[----:B------:R-:W-:Y:S02]  /*7ae0*/  MOV R0, UR52 ;  /* 0x0000003400007c02 */ /* 0x000fe40008000f00 */
[----:B------:R-:W-:Y:S02]  /*7af0*/  MOV R225, UR37 ;  /* 0x0000002500e17c02 */ /* 0x000fe40008000f00 */
[----:B-1----:R-:W-:Y:S02]  /*7b00*/  SHF.L.U32 R142, R176, 0x10, RZ ;  /* 0x00000010b08e7819 */ /* 0x002fe400000006ff */
[----:B------:R-:W-:Y:S02]  /*7b10*/  @!P6 LEA R0, R0, UR41, 0x3 ;  /* 0x000000290000ec11 */ /* 0x000fe4000f8e18ff */
[----:B------:R-:W-:Y:S02]  /*7b20*/  LOP3.LUT R145, R176, 0xffff0000, RZ, 0xc0, !PT ;  /* 0xffff0000b0917812 */ /* 0x000fe400078ec0ff */
[----:B------:R-:W-:Y:S01]  /*7b30*/  @!P6 IADD3 R0, PT, PT, R0, 0x70, RZ ;  /* 0x000000700000e810 */ /* 0x000fe20007ffe0ff */
[----:B------:R-:W1:Y:S01]  /*7b40*/  LDTM.x64 R4, tmem[UR4+0x40] ;  /* 0x00004004000479ee */ /* 0x000e620008340000 */
[----:B------:R-:W-:Y:S02]  /*7b50*/  ISETP.NE.AND P0, PT, R207, RZ, PT ;  /* 0x000000ffcf00720c */ /* 0x000fe40003f05270 */
[----:B------:R-:W-:Y:S01]  /*7b60*/  @!P6 PRMT R225, R225, 0x654, R0 ;  /* 0x00000654e1e1e816 */ /* 0x000fe20000000000 */
[--C-:B-1----:R-:W-:Y:S01]  /*7b70*/  FFMA R0, R141, R4, R68.reuse ;  /* 0x000000048d007223 */ /* 0x102fe20000000044 */
[----:B------:R-:W-:Y:S01]  /*7b80*/  SHF.L.U32 R4, R177, 0x10, RZ ;  /* 0x00000010b1047819 */ /* 0x000fe200000006ff */
[C-C-:B------:R-:W-:Y:S01]  /*7b90*/  FFMA R2, R141.reuse, R5, R68.reuse ;  /* 0x000000058d027223 */ /* 0x140fe20000000044 */
[C---:B------:R-:W-:Y:S01]  /*7ba0*/  SHF.L.U32 R5, R178.reuse, 0x10, RZ ;  /* 0x00000010b2057819 */ /* 0x040fe200000006ff */
        /* <DEDUP_REMOVED lines=67> */
[C---:B------:R-:W-:Y:S01]  /*7fe0*/  FFMA R69, R143.reuse, R6, R69 ;  /* 0x000000068f457223 */ /* 0x040fe20000000045 */
[----:B------:R-:W-:Y:S01]  /*7ff0*/  FFMA R70, R143, R5, R70 ;  /* 0x000000058f467223 */ /* 0x000fe20000000046 */
[----:B------:R-:W-:Y:S02]  /*8000*/  F2FP.RELU.BF16.F32.PACK_AB R228, R2, R0 ;  /* 0x0000000002e4723e */ /* 0x000fe400000018ff */
[----:B------:R-:W-:Y:S01]  /*8010*/  SHF.L.U32 R5, R179, 0x10, RZ ;  /* 0x00000010b3057819 */ /* 0x000fe200000006ff */
[----:B------:R-:W-:Y:S01]  /*8020*/  FFMA R71, R143, R4, R71 ;  /* 0x000000048f477223 */ /* 0x000fe20000000047 */
[----:B------:R-:W-:Y:S02]  /*8030*/  F2FP.RELU.BF16.F32.PACK_AB R229, R69, R3 ;  /* 0x0000000345e5723e */ /* 0x000fe400000018ff */
[----:B------:R-:W-:Y:S01]  /*8040*/  LOP3.LUT R0, R179, 0xffff0000, RZ, 0xc0, !PT ;  /* 0xffff0000b3007812 */ /* 0x000fe200078ec0ff */
[C---:B------:R-:W-:Y:S01]  /*8050*/  FFMA R72, R143.reuse, R5, R72 ;  /* 0x000000058f487223 */ /* 0x040fe20000000048 */
[C---:B------:R-:W-:Y:S02]  /*8060*/  SHF.L.U32 R3, R172.reuse, 0x10, RZ ;  /* 0x00000010ac037819 */ /* 0x040fe400000006ff */
[----:B------:R-:W-:Y:S01]  /*8070*/  LOP3.LUT R2, R172, 0xffff0000, RZ, 0xc0, !PT ;  /* 0xffff0000ac027812 */ /* 0x000fe200078ec0ff */
[----:B------:R-:W-:Y:S01]  /*8080*/  FFMA R73, R143, R0, R73 ;  /* 0x000000008f497223 */ /* 0x000fe20000000049 */
[----:B------:R-:W-:Y:S01]  /*8090*/  SHF.L.U32 R0, R173, 0x10, RZ ;  /* 0x00000010ad007819 */ /* 0x000fe200000006ff */
[C---:B------:R-:W-:Y:S01]  /*80a0*/  FFMA R74, R143.reuse, R3, R74 ;  /* 0x000000038f4a7223 */ /* 0x040fe2000000004a */
[C---:B------:R-:W-:Y:S01]  /*80b0*/  SHF.L.U32 R3, R174.reuse, 0x10, RZ ;  /* 0x00000010ae037819 */ /* 0x040fe200000006ff */
[----:B------:R-:W-:Y:S01]  /*80c0*/  FFMA R75, R143, R2, R75 ;  /* 0x000000028f4b7223 */ /* 0x000fe2000000004b */
[----:B------:R-:W-:Y:S01]  /*80d0*/  LOP3.LUT R2, R173, 0xffff0000, RZ, 0xc0, !PT ;  /* 0xffff0000ad027812 */ /* 0x000fe200078ec0ff */
[C---:B------:R-:W-:Y:S01]  /*80e0*/  FFMA R76, R143.reuse, R0, R76 ;  /* 0x000000008f4c7223 */ /* 0x040fe2000000004c */
[----:B------:R-:W-:Y:S02]  /*80f0*/  LOP3.LUT R0, R174, 0xffff0000, RZ, 0xc0, !PT ;  /* 0xffff0000ae007812 */ /* 0x000fe400078ec0ff */
[C---:B------:R-:W-:Y:S01]  /*8100*/  SHF.L.U32 R5, R168.reuse, 0x10, RZ ;  /* 0x00000010a8057819 */ /* 0x040fe200000006ff */
[----:B------:R-:W-:Y:S01]  /*8110*/  FFMA R77, R143, R2, R77 ;  /* 0x000000028f4d7223 */ /* 0x000fe2000000004d */
[----:B------:R-:W-:Y:S01]  /*8120*/  LOP3.LUT R2, R175, 0xffff0000, RZ, 0xc0, !PT ;  /* 0xffff0000af027812 */ /* 0x000fe200078ec0ff */
[----:B------:R-:W-:Y:S01]  /*8130*/  FFMA R78, R143, R3, R78 ;  /* 0x000000038f4e7223 */ /* 0x000fe2000000004e */
[----:B------:R-:W-:Y:S01]  /*8140*/  SHF.L.U32 R3, R175, 0x10, RZ ;  /* 0x00000010af037819 */ /* 0x000fe200000006ff */
[----:B------:R-:W-:Y:S01]  /*8150*/  FFMA R79, R143, R0, R79 ;  /* 0x000000008f4f7223 */ /* 0x000fe2000000004f */
[----:B------:R-:W-:Y:S02]  /*8160*/  LOP3.LUT R0, R168, 0xffff0000, RZ, 0xc0, !PT ;  /* 0xffff0000a8007812 */ /* 0x000fe400078ec0ff */
[----:B------:R-:W-:Y:S01]  /*8170*/  LOP3.LUT R4, R171, 0xffff0000, RZ, 0xc0, !PT ;  /* 0xffff0000ab047812 */ /* 0x000fe200078ec0ff */
[C---:B------:R-:W-:Y:S01]  /*8180*/  FFMA R80, R143.reuse, R3, R80 ;  /* 0x000000038f507223 */ /* 0x040fe20000000050 */
[C---:B------:R-:W-:Y:S01]  /*8190*/  SHF.L.U32 R3, R170.reuse, 0x10, RZ ;  /* 0x00000010aa037819 */ /* 0x040fe200000006ff */
[----:B------:R-:W-:Y:S01]  /*81a0*/  FFMA R81, R143, R2, R81 ;  /* 0x000000028f517223 */ /* 0x000fe20000000051 */
[----:B------:R-:W-:Y:S01]  /*81b0*/  SHF.L.U32 R2, R169, 0x10, RZ ;  /* 0x00000010a9027819 */ /* 0x000fe200000006ff */
[----:B------:R-:W-:Y:S01]  /*81c0*/  FFMA R82, R143, R5, R82 ;  /* 0x000000058f527223 */ /* 0x000fe20000000052 */
[----:B------:R-:W-:Y:S01]  /*81d0*/  SHF.L.U32 R5, R171, 0x10, RZ ;  /* 0x00000010ab057819 */ /* 0x000fe200000006ff */
[----:B------:R-:W-:Y:S01]  /*81e0*/  FFMA R83, R143, R0, R83 ;  /* 0x000000008f537223 */ /* 0x000fe20000000053 */
[----:B------:R-:W-:Y:S01]  /*81f0*/  LOP3.LUT R0, R169, 0xffff0000, RZ, 0xc0, !PT ;  /* 0xffff0000a9007812 */ /* 0x000fe200078ec0ff */
[----:B------:R-:W-:Y:S01]  /*8200*/  FFMA R84, R143, R2, R84 ;  /* 0x000000028f547223 */ /* 0x000fe20000000054 */
[----:B------:R-:W-:Y:S02]  /*8210*/  LOP3.LUT R2, R170, 0xffff0000, RZ, 0xc0, !PT ;  /* 0xffff0000aa027812 */ /* 0x000fe400078ec0ff */
[----:B------:R-:W-:Y:S01]  /*8220*/  F2FP.RELU.BF16.F32.PACK_AB R230, R71, R70 ;  /* 0x0000004647e6723e */ /* 0x000fe200000018ff */
[C---:B------:R-:W-:Y:S01]  /*8230*/  FFMA R85, R143.reuse, R0, R85 ;  /* 0x000000008f557223 */ /* 0x040fe20000000055 */
[----:B------:R-:W-:Y:S01]  /*8240*/  SHF.L.U32 R0, R164, 0x10, RZ ;  /* 0x00000010a4007819 */ /* 0x000fe200000006ff */
[C---:B------:R-:W-:Y:S01]  /*8250*/  FFMA R86, R143.reuse, R3, R86 ;  /* 0x000000038f567223 */ /* 0x040fe20000000056 */
        /* <DEDUP_REMOVED lines=8> */
[----:B------:R-:W-:Y:S01]  /*82e0*/  SHF.L.U32 R0, R165, 0x10, RZ ;  /* 0x00000010a5007819 */ /* 0x000fe200000006ff */
[----:B------:R-:W-:Y:S01]  /*82f0*/  FFMA R91, R143, R2, R91 ;  /* 0x000000028f5b7223 */ /* 0x000fe2000000005b */
[----:B------:R-:W-:Y:S02]  /*8300*/  LOP3.LUT R2, R166, 0xffff0000, RZ, 0xc0, !PT ;  /* 0xffff0000a6027812 */ /* 0x000fe400078ec0ff */
[----:B------:R-:W-:Y:S01]  /*8310*/  F2FP.RELU.BF16.F32.PACK_AB R231, R73, R72 ;  /* 0x0000004849e7723e */ /* 0x000fe200000018ff */
[----:B------:R-:W-:Y:S01]  /*8320*/  FFMA R92, R143, R0, R92 ;  /* 0x000000008f5c7223 */ /* 0x000fe2000000005c */
[----:B------:R-:W-:Y:S02]  /*8330*/  LOP3.LUT R0, R165, 0xffff0000, RZ, 0xc0, !PT ;  /* 0xffff0000a5007812 */ /* 0x000fe400078ec0ff */
[----:B------:R-:W-:Y:S01]  /*8340*/  F2FP.RELU.BF16.F32.PACK_AB R72, R75, R74 ;  /* 0x0000004a4b48723e */ /* 0x000fe200000018ff */
[----:B------:R-:W-:Y:S01]  /*8350*/  STS.128 [R219+UR41+0x4400], R228 ;  /* 0x004400e4db007988 */ /* 0x000fe20008000c29 */
        /* <DEDUP_REMOVED lines=8> */
[----:B------:R-:W-:Y:S01]  /*83e0*/  F2FP.RELU.BF16.F32.PACK_AB R74, R79, R78 ;  /* 0x0000004e4f4a723e */ /* 0x000fe200000018ff */
[----:B------:R-:W-:Y:S01]  /*83f0*/  FFMA R97, R143, R4, R97 ;  /* 0x000000048f617223 */ /* 0x000fe20000000061 */
[----:B------:R-:W-:Y:S01]  /*8400*/  F2FP.RELU.BF16.F32.PACK_AB R75, R81, R80 ;  /* 0x00000050514b723e */ /* 0x000fe200000018ff */
[----:B------:R-:W-:Y:S01]  /*8410*/  FFMA R98, R143, R0, R98 ;  /* 0x000000008f627223 */ /* 0x000fe20000000062 */
[----:B------:R-:W-:Y:S01]  /*8420*/  LOP3.LUT R0, R161, 0xffff0000, RZ, 0xc0, !PT ;  /* 0xffff0000a1007812 */ /* 0x000fe200078ec0ff */
[----:B------:R-:W-:Y:S01]  /*8430*/  FFMA R99, R143, R2, R99 ;  /* 0x000000028f637223 */ /* 0x000fe20000000063 */
[----:B------:R-:W-:Y:S01]  /*8440*/  SHF.L.U32 R5, R163, 0x10, RZ ;  /* 0x00000010a3057819 */ /* 0x000fe200000006ff */
[C---:B------:R-:W-:Y:S01]  /*8450*/  FFMA R100, R143.reuse, R3, R100 ;  /* 0x000000038f647223 */ /* 0x040fe20000000064 */
[C---:B------:R-:W-:Y:S01]  /*8460*/  SHF.L.U32 R3, R162.reuse, 0x10, RZ ;  /* 0x00000010a2037819 */ /* 0x040fe200000006ff */
[----:B------:R-:W-:Y:S01]  /*8470*/  FFMA R101, R143, R0, R101 ;  /* 0x000000008f657223 */ /* 0x000fe20000000065 */
[----:B------:R-:W-:Y:S01]  /*8480*/  LOP3.LUT R0, R162, 0xffff0000, RZ, 0xc0, !PT ;  /* 0xffff0000a2007812 */ /* 0x000fe200078ec0ff */
[----:B------:R1:W-:Y:S01]  /*8490*/  STS.128 [R218+0x4400], R72 ;  /* 0x00440048da007388 */ /* 0x0003e20000000c00 */
[----:B------:R-:W-:Y:S01]  /*84a0*/  LOP3.LUT R2, R163, 0xffff0000, RZ, 0xc0, !PT ;  /* 0xffff0000a3027812 */ /* 0x000fe200078ec0ff */
[----:B------:R-:W-:Y:S01]  /*84b0*/  FFMA R102, R143, R3, R102 ;  /* 0x000000038f667223 */ /* 0x000fe20000000066 */
[----:B------:R-:W-:Y:S01]  /*84c0*/  F2FP.RELU.BF16.F32.PACK_AB R76, R83, R82 ;  /* 0x00000052534c723e */ /* 0x000fe200000018ff */
[----:B------:R-:W-:Y:S01]  /*84d0*/  FFMA R103, R143, R0, R103 ;  /* 0x000000008f677223 */ /* 0x000fe20000000067 */
[----:B------:R-:W-:Y:S01]  /*84e0*/  F2FP.RELU.BF16.F32.PACK_AB R77, R85, R84 ;  /* 0x00000054554d723e */ /* 0x000fe200000018ff */
[----:B------:R-:W-:Y:S01]  /*84f0*/  FFMA R104, R143, R5, R104 ;  /* 0x000000058f687223 */ /* 0x000fe20000000068 */
[----:B------:R-:W-:Y:S01]  /*8500*/  F2FP.RELU.BF16.F32.PACK_AB R78, R87, R86 ;  /* 0x00000056574e723e */ /* 0x000fe200000018ff */
[----:B------:R-:W-:Y:S01]  /*8510*/  FFMA R105, R143, R2, R105 ;  /* 0x000000028f697223 */ /* 0x000fe20000000069 */
[----:B------:R-:W-:Y:S02]  /*8520*/  F2FP.RELU.BF16.F32.PACK_AB R79, R89, R88 ;  /* 0x00000058594f723e */ /* 0x000fe400000018ff */
[C---:B------:R-:W-:Y:S02]  /*8530*/  SHF.L.U32 R0, R156.reuse, 0x10, RZ ;  /* 0x000000109c007819 */ /* 0x040fe400000006ff */
[----:B------:R-:W-:Y:S01]  /*8540*/  LOP3.LUT R2, R156, 0xffff0000, RZ, 0xc0, !PT ;  /* 0xffff00009c027812 */ /* 0x000fe200078ec0ff */
[----:B------:R3:W-:Y:S01]  /*8550*/  STS.128 [R217+0x4400], R76 ;  /* 0x0044004cd9007388 */ /* 0x0007e20000000c00 */
        /* <DEDUP_REMOVED lines=26> */
[C---:B------:R-:W-:Y:S01]  /*8700*/  SHF.L.U32 R0, R154.reuse, 0x10, RZ ;  /* 0x000000109a007819 */ /* 0x040fe200000006ff */
[----:B------:R-:W-:Y:S01]  /*8710*/  FFMA R116, R143, R5, R116 ;  /* 0x000000058f747223 */ /* 0x000fe20000000074 */
[----:B-1----:R-:W-:Y:S01]  /*8720*/  F2FP.RELU.BF16.F32.PACK_AB R72, R99, R98 ;  /* 0x000000626348723e */ /* 0x002fe200000018ff */
[C---:B------:R-:W-:Y:S01]  /*8730*/  FFMA R117, R143.reuse, R2, R117 ;  /* 0x000000028f757223 */ /* 0x040fe20000000075 */
[----:B------:R-:W-:Y:S01]  /*8740*/  LOP3.LUT R2, R154, 0xffff0000, RZ, 0xc0, !PT ;  /* 0xffff00009a027812 */ /* 0x000fe200078ec0ff */
[----:B------:R-:W-:Y:S01]  /*8750*/  FFMA R118, R143, R0, R118 ;  /* 0x000000008f767223 */ /* 0x000fe20000000076 */
[----:B------:R-:W-:Y:S02]  /*8760*/  F2FP.RELU.BF16.F32.PACK_AB R73, R101, R100 ;  /* 0x000000646549723e */ /* 0x000fe400000018ff */
[----:B------:R-:W-:Y:S01]  /*8770*/  F2FP.RELU.BF16.F32.PACK_AB R74, R103, R102 ;  /* 0x00000066674a723e */ /* 0x000fe200000018ff */
[----:B------:R-:W-:Y:S01]  /*8780*/  FFMA R119, R143, R2, R119 ;  /* 0x000000028f777223 */ /* 0x000fe20000000077 */
[----:B------:R-:W-:Y:S01]  /*8790*/  F2FP.RELU.BF16.F32.PACK_AB R75, R105, R104 ;  /* 0x00000068694b723e */ /* 0x000fe200000018ff */
[----:B------:R-:W-:Y:S01]  /*87a0*/  FFMA R120, R143, R3, R120 ;  /* 0x000000038f787223 */ /* 0x000fe20000000078 */
[----:B------:R-:W-:Y:S02]  /*87b0*/  LOP3.LUT R0, R155, 0xffff0000, RZ, 0xc0, !PT ;  /* 0xffff00009b007812 */ /* 0x000fe400078ec0ff */
[----:B---3--:R-:W-:Y:S01]  /*87c0*/  F2FP.RELU.BF16.F32.PACK_AB R76, R107, R106 ;  /* 0x0000006a6b4c723e */ /* 0x008fe200000018ff */
[----:B------:R1:W-:Y:S01]  /*87d0*/  STS.128 [R215+0x4400], R72 ;  /* 0x00440048d7007388 */ /* 0x0003e20000000c00 */
[C---:B------:R-:W-:Y:S01]  /*87e0*/  SHF.L.U32 R3, R148.reuse, 0x10, RZ ;  /* 0x0000001094037819 */ /* 0x040fe200000006ff */
[----:B------:R-:W-:Y:S01]  /*87f0*/  FFMA R121, R143, R0, R121 ;  /* 0x000000008f797223 */ /* 0x000fe20000000079 */
[----:B------:R-:W-:Y:S02]  /*8800*/  LOP3.LUT R2, R148, 0xffff0000, RZ, 0xc0, !PT ;  /* 0xffff000094027812 */ /* 0x000fe400078ec0ff */
[----:B------:R-:W-:Y:S01]  /*8810*/  SHF.L.U32 R5, R149, 0x10, RZ ;  /* 0x0000001095057819 */ /* 0x000fe200000006ff */
[----:B------:R-:W-:Y:S01]  /*8820*/  FFMA R122, R143, R3, R122 ;  /* 0x000000038f7a7223 */ /* 0x000fe2000000007a */
[----:B------:R-:W-:Y:S01]  /*8830*/  F2FP.RELU.BF16.F32.PACK_AB R77, R109, R108 ;  /* 0x0000006c6d4d723e */ /* 0x000fe200000018ff */
[----:B------:R-:W-:Y:S01]  /*8840*/  FFMA R123, R143, R2, R123 ;  /* 0x000000028f7b7223 */ /* 0x000fe2000000007b */
[----:B------:R-:W-:Y:S01]  /*8850*/  F2FP.RELU.BF16.F32.PACK_AB R78, R111, R110 ;  /* 0x0000006e6f4e723e */ /* 0x000fe200000018ff */
[----:B------:R-:W-:Y:S01]  /*8860*/  FFMA R124, R143, R5, R124 ;  /* 0x000000058f7c7223 */ /* 0x000fe2000000007c */
        /* <DEDUP_REMOVED lines=10> */
[----:B----4-:R-:W-:Y:S01]  /*8910*/  F2FP.RELU.BF16.F32.PACK_AB R80, R115, R114 ;  /* 0x000000727350723e */ /* 0x010fe200000018ff */
        /* <DEDUP_REMOVED lines=9> */
[----:B------:R-:W-:Y:S02]  /*89b0*/  F2FP.RELU.BF16.F32.PACK_AB R87, R129, R128 ;  /* 0x000000808157723e */ /* 0x000fe400000018ff */
[----:B------:R-:W-:Y:S02]  /*89c0*/  LEA R0, R222, UR41, 0x3 ;  /* 0x00000029de007c11 */ /* 0x000fe4000f8e18ff */
[----:B------:R-:W-:Y:S01]  /*89d0*/  @!P6 SHF.L.U32 R3, R204, 0x1f, RZ ;  /* 0x0000001fcc03e819 */ /* 0x000fe200000006ff */
        /* <DEDUP_REMOVED lines=9> */
[----:B------:R-:W-:Y:S02]  /*8a70*/  UIADD3 UR8, UP0, UPT, UR54, 0x680, URZ ;  /* 0x0000068036087890 */ /* 0x000fe4000ff1e0ff */
[----:B------:R-:W-:Y:S02]  /*8a80*/  UIADD3 UR5, UPT, UPT, UR49, 0x40, URZ ;  /* 0x0000004031057890 */ /* 0x000fe4000fffe0ff */
[----:B------:R-:W-:Y:S02]  /*8a90*/  UIADD3 UR4, UPT, UPT, UR41, 0x4400, URZ ;  /* 0x0000440029047890 */ /* 0x000fe4000fffe0ff */
[----:B------:R-:W-:Y:S01]  /*8aa0*/  UIADD3.X UR9, UPT, UPT, URZ, UR55, URZ, UP0, !UPT ;  /* 0x00000037ff097290 */ /* 0x000fe200087fe4ff */
[----:B------:R-:W-:Y:S01]  /*8ab0*/  UMOV UR6, UR50 ;  /* 0x0000003200067c82 */ /* 0x000fe20008000000 */
[----:B------:R-:W-:Y:S07]  /*8ac0*/  UMOV UR7, UR44 ;  /* 0x0000002c00077c82 */ /* 0x000fee0008000000 */
[----:B------:R3:W-:Y:S01]  /*8ad0*/  UTMASTG.3D [UR4], [UR8] ;  /* 0x00000004080073b5 */ /* 0x0007e20008010000 */
[----:B------:R0:W-:Y:S01]  /*8ae0*/  UTMACMDFLUSH ;  /* 0x00000000000079b7 */ /* 0x0001e20000000000 */
[----:B---3--:R-:W-:Y:S04]  /*8af0*/  DEPBAR.LE SB0, 0x1 ;  /* 0x000080400000791a */ /* 0x008fe80000000000 */
.L_x_127:
[----:B------:R-:W-:Y:S05]  /*8b00*/  BSYNC.RECONVERGENT B0 ;  /* 0x0000000000007941 */ /* 0x000fea0003800200 */
.L_x_126:
[----:B------:R-:W-:Y:S01]  /*8b10*/  BAR.SYNC.DEFER_BLOCKING 0x1, 0x80 ;  /* 0x0042000000007b1d */ /* 0x000fe20000010000 */
[----:B------:R-:W-:Y:S04]  /*8b20*/  UIADD3 UR51, UPT, UPT, UR52, 0x1, URZ ;  /* 0x0000000134337890 */ /* 0x000fe8000fffe0ff */
[----:B------:R-:W-:Y:S04]  /*8b30*/  UISETP.NE.AND UP0, UPT, UR51, 0x4, UPT ;  /* 0x000000043300788c */ /* 0x000fe8000bf05270 */
[----:B------:R-:W-:Y:S01]  /*8b40*/  USEL UR51, UR51, URZ, UP0 ;  /* 0x000000ff33337287 */ /* 0x000fe20008000000 */
[----:B------:R3:W-:Y:S01]  /*8b50*/  @!P6 SYNCS.ARRIVE.TRANS64.RED.A1T0 RZ, [R225+URZ], RZ ;  /* 0x000000ffe1ffe9a7 */ /* 0x0007e200081004ff */
[----:B------:R-:W-:Y:S01]  /*8b60*/  BSSY B1, `(.L_x_128) ;  /* 0x0000020000017945 */ /* 0x000fe20003800000 */
[----:B------:R-:W4:Y:S02]  /*8b70*/  @!P6 SYNCS.PHASECHK.TRANS64.TRYWAIT P0, [R0+URZ+0x50], R3 ;  /* 0x000050030000e5a7 */ /* 0x000f2400080011ff */
[----:B----4-:R-:W-:Y:S01]  /*8b80*/  @!P6 SEL R221, RZ, 0x1, !P0 ;  /* 0x00000001ffdde807 */ /* 0x010fe20004000000 */
[----:B---3--:R-:W-:Y:S06]  /*8b90*/  @P6 BRA `(.L_x_129) ;  /* 0x0000000000706947 */ /* 0x008fec0003800000 */
        /* <DEDUP_REMOVED lines=9> */
[----:B------:R-:W-:Y:S04]  /*8c30*/  SHF.L.U32 R7, R204, 0x1f, RZ ;  /* 0x0000001fcc077819 */ /* 0x000fe800000006ff */
[----:B------:R-:W3:Y:S02]  /*8c40*/  SYNCS.PHASECHK.TRANS64.TRYWAIT P0, [R0+URZ+0x50], R7 ;  /* 0x00005007000075a7 */ /* 0x000ee400080011ff */
[----:B---3--:R-:W-:Y:S05]  /*8c50*/  @!P0 BRA `(.L_x_132) ;  /* 0x0000003400848947 */ /* 0x008fea0003800000 */
.L_x_131:
[----:B------:R-:W-:Y:S05]  /*8c60*/  BSYNC B0 ;  /* 0x0000000000007941 */ /* 0x000fea0003800000 */
.L_x_130:
        /* <DEDUP_REMOVED lines=15> */
.L_x_129:
[----:B------:R-:W-:Y:S05]  /*8d60*/  BSYNC B1 ;  /* 0x0000000000017941 */ /* 0x000fea0003800000 */
.L_x_128:
[----:B----4-:R-:W-:Y:S05]  /*8d70*/  VIADD R0, R146, 0x80 ;  /* 0x0000008092007836 */ /* 0x010fea0000000000 */
[----:B------:R-:W-:Y:S04]  /*8d80*/  SHF.R.U32.HI R0, RZ, 0x15, R0 ;  /* 0x00000015ff007819 */ /* 0x000fe80000011600 */
[----:B------:R-:W-:Y:S11]  /*8d90*/  LOP3.LUT P0, RZ, R0, 0x3, R199, 0x48, !PT ;  /* 0x0000000300ff7812 */ /* 0x000ff600078048c7 */
[----:B------:R-:W-:Y:S02]  /*8da0*/  @!UPT UIADD3 URZ, UPT, UPT, URZ, URZ, URZ ;  /* 0x000000fffffff290 */ /* 0x000fe4000fffe0ff */
[----:B------:R-:W-:Y:S05]  /*8db0*/  @!P0 BRA `(.L_x_133) ;  /* 0x0000000000408947 */ /* 0x000fea0003800000 */
[----:B------:R-:W4:Y:S01]  /*8dc0*/  LDCU.64 UR8, c[0x4][0x70] ;  /* 0x01000e00ff0877ac */ /* 0x000f220008000a00 */
[----:B------:R-:W-:Y:S01]  /*8dd0*/  MOV R3, 0x0 ;  /* 0x0000000000037802 */ /* 0x000fe20000000f00 */
[----:B------:R-:W-:Y:S02]  /*8de0*/  HFMA2 R12, -RZ, RZ, 0, 5.9604644775390625e-08 ;  /* 0x00000001ff0c7431 */ /* 0x000fe400000001ff */
[----:B------:R-:W-:Y:S02]  /*8df0*/  IMAD.MOV.U32 R8, RZ, RZ, 0x192 ;  /* 0x00000192ff087424 */ /* 0x000fe400078e00ff */
[----:B------:R-:W-:Y:S01]  /*8e00*/  IMAD.MOV.U32 R13, RZ, RZ, RZ ;  /* 0x000000ffff0d7224 */ /* 0x000fe200078e00ff */
[----:B------:R-:W5:Y:S01]  /*8e10*/  LDCU.64 UR6, c[0x4][0x78] ;  /* 0x01000f00ff0677ac */ /* 0x000f620008000a00 */
[----:B------:R-:W1:Y:S01]  /*8e20*/  LDC.64 R2, c[0x4][R3] ;  /* 0x0100000003027b82 */ /* 0x000e620000000a00 */
[----:B------:R-:W2:Y:S01]  /*8e30*/  LDCU.64 UR4, c[0x4][0x10] ;  /* 0x01000200ff0477ac */ /* 0x000ea20008000a00 */
[----:B----4-:R-:W-:Y:S01]  /*8e40*/  MOV R5, UR9 ;  /* 0x0000000900057c02 */ /* 0x010fe20008000f00 */
[----:B------:R-:W-:Y:S01]  /*8e50*/  IMAD.U32 R4, RZ, RZ, UR8 ;  /* 0x00000008ff047e24 */ /* 0x000fe2000f8e00ff */
[----:B-----5:R-:W-:Y:S01]  /*8e60*/  MOV R7, UR7 ;  /* 0x0000000700077c02 */ /* 0x020fe20008000f00 */
[----:B------:R-:W-:Y:S01]  /*8e70*/  IMAD.U32 R6, RZ, RZ, UR6 ;  /* 0x00000006ff067e24 */ /* 0x000fe2000f8e00ff */
[----:B--2---:R-:W-:Y:S01]  /*8e80*/  MOV R11, UR5 ;  /* 0x00000005000b7c02 */ /* 0x004fe20008000f00 */
[----:B------:R-:W-:Y:S02]  /*8e90*/  IMAD.U32 R10, RZ, RZ, UR4 ;  /* 0x00000004ff0a7e24 */ /* 0x000fe4000f8e00ff */
[----:B------:R-:W-:Y:S07]  /*8ea0*/  LEPC R20, `(.L_x_133) ;  /* 0x000000001014794e */ /* 0x000fee0000000000 */
[----:B-1-3--:R-:W-:Y:S05]  /*8eb0*/  CALL.ABS.NOINC R2 ;  /* 0x0000000002007343 */ /* 0x00afea0003c00000 */
.L_x_133:
[----:B------:R-:W-:Y:S01]  /*8ec0*/  ISETP.NE.AND P6, PT, R211, RZ, PT ;  /* 0x000000ffd300720c */ /* 0x000fe20003fc5270 */
[----:B------:R-:W-:Y:S05]  /*8ed0*/  WARPSYNC.ALL ;  /* 0x0000000000007948 */ /* 0x000fea0003800000 */
[----:B------:R-:W-:Y:S01]  /*8ee0*/  R2UR UR4, R146 ;  /* 0x00000000920472ca */ /* 0x000fe200000e0000 */
[----:B------:R-:W-:Y:S01]  /*8ef0*/  BSSY.RECONVERGENT B0, `(.L_x_134) ;  /* 0x0000103000007945 */ /* 0x000fe20003800200 */
[----:B------:R-:W-:Y:S02]  /*8f00*/  MOV R3, UR51 ;  /* 0x0000003300037c02 */ /* 0x000fe40008000f00 */
[----:B------:R-:W-:Y:S02]  /*8f10*/  MOV R70, UR37 ;  /* 0x0000002500467c02 */ /* 0x000fe40008000f00 */
[C---:B-1----:R-:W-:Y:S02]  /*8f20*/  SHF.L.U32 R69, R176.reuse, 0x10, RZ ;  /* 0x00000010b0457819 */ /* 0x042fe400000006ff */
[----:B------:R-:W-:Y:S02]  /*8f30*/  @!P6 LEA R3, R3, UR41, 0x3 ;  /* 0x000000290303ec11 */ /* 0x000fe4000f8e18ff */
[----:B------:R-:W-:Y:S02]  /*8f40*/  LOP3.LUT R71, R176, 0xffff0000, RZ, 0xc0, !PT ;  /* 0xffff0000b0477812 */ /* 0x000fe400078ec0ff */
[----:B------:R-:W-:Y:S01]  /*8f50*/  @!P6 IADD3 R3, PT, PT, R3, 0x70, RZ ;  /* 0x000000700303e810 */ /* 0x000fe20007ffe0ff */
[----:B------:R-:W1:Y:S01]  /*8f60*/  LDTM.x64 R4, tmem[UR4+0x80] ;  /* 0x00008004000479ee */ /* 0x000e620008340000 */
[----:B------:R-:W-:Y:S02]  /*8f70*/  ISETP.NE.AND P0, PT, R207, RZ, PT ;  /* 0x000000ffcf00720c */ /* 0x000fe40003f05270 */
[----:B------:R-:W-:Y:S01]  /*8f80*/  @!P6 PRMT R70, R70, 0x654, R3 ;  /* 0x000006544646e816 */ /* 0x000fe20000000003 */
[C-C-:B-1----:R-:W-:Y:S01]  /*8f90*/  FFMA R0, R141.reuse, R4, R68.reuse ;  /* 0x000000048d007223 */ /* 0x142fe20000000044 */
        /* <DEDUP_REMOVED lines=59> */
[--C-:B------:R-:W-:Y:S01]  /*9350*/  FFMA R60, R141, R64, R68.reuse ;  /* 0x000000408d3c7223 */ /* 0x100fe20000000044 */
[----:B------:R-:W-:Y:S01]  /*9360*/  SHF.L.U32 R64, R177, 0x10, RZ ;  /* 0x00000010b1407819 */ /* 0x000fe200000006ff */
[C-C-:B------:R-:W-:Y:S01]  /*9370*/  FFMA R61, R141.reuse, R65, R68.reuse ;  /* 0x000000418d3d7223 */ /* 0x140fe20000000044 */
[C---:B------:R-:W-:Y:S01]  /*9380*/  SHF.L.U32 R65, R178.reuse, 0x10, RZ ;  /* 0x00000010b2417819 */ /* 0x040fe200000006ff */
[--C-:B------:R-:W-:Y:S01]  /*9390*/  FFMA R62, R141, R66, R68.reuse ;  /* 0x000000428d3e7223 */ /* 0x100fe20000000044 */
[----:B------:R-:W-:Y:S01]  /*93a0*/  LOP3.LUT R66, R177, 0xffff0000, RZ, 0xc0, !PT ;  /* 0xffff0000b1427812 */ /* 0x000fe200078ec0ff */
        /* <DEDUP_REMOVED lines=13> */
[C---:B---3--:R-:W-:Y:S02]  /*9480*/  SHF.L.U32 R3, R172.reuse, 0x10, RZ ;  /* 0x00000010ac037819 */ /* 0x048fe400000006ff */
[----:B------:R-:W-:Y:S01]  /*9490*/  LOP3.LUT R2, R172, 0xffff0000, RZ, 0xc0, !PT ;  /* 0xffff0000ac027812 */ /* 0x000fe200078ec0ff */
[----:B------:R-:W-:Y:S01]  /*94a0*/  FFMA R11, R143, R0, R11 ;  /* 0x000000008f0b7223 */ /* 0x000fe2000000000b */
[----:B------:R-:W-:Y:S01]  /*94b0*/  SHF.L.U32 R0, R173, 0x10, RZ ;  /* 0x00000010ad007819 */ /* 0x000fe200000006ff */
[C---:B------:R-:W-:Y:S01]  /*94c0*/  FFMA R8, R143.reuse, R3, R8 ;  /* 0x000000038f087223 */ /* 0x040fe20000000008 */
[C---:B------:R-:W-:Y:S01]  /*94d0*/  SHF.L.U32 R3, R174.reuse, 0x10, RZ ;  /* 0x00000010ae037819 */ /* 0x040fe200000006ff */
[----:B------:R-:W-:Y:S01]  /*94e0*/  FFMA R9, R143, R2, R9 ;  /* 0x000000028f097223 */ /* 0x000fe20000000009 */
[----:B------:R-:W-:Y:S01]  /*94f0*/  LOP3.LUT R2, R173, 0xffff0000, RZ, 0xc0, !PT ;  /* 0xffff0000ad027812 */ /* 0x000fe200078ec0ff */
[----:B------:R-:W-:Y:S01]  /*9500*/  FFMA R10, R143, R0, R10 ;  /* 0x000000008f0a7223 */ /* 0x000fe2000000000a */
[----:B------:R-:W-:Y:S02]  /*9510*/  LOP3.LUT R0, R174, 0xffff0000, RZ, 0xc0, !PT ;  /* 0xffff0000ae007812 */ /* 0x000fe400078ec0ff */
[----:B------:R-:W-:Y:S01]  /*9520*/  F2FP.RELU.BF16.F32.PACK_AB R74, R5, R4 ;  /* 0x00000004054a723e */ /* 0x000fe200000018ff */
[----:B------:R-:W-:Y:S01]  /*9530*/  FFMA R15, R143, R2, R15 ;  /* 0x000000028f0f7223 */ /* 0x000fe2000000000f */
[----:B------:R-:W-:Y:S01]  /*9540*/  LOP3.LUT R2, R175, 0xffff0000, RZ, 0xc0, !PT ;  /* 0xffff0000af027812 */ /* 0x000fe200078ec0ff */
[----:B------:R-:W-:Y:S01]  /*9550*/  FFMA R12, R143, R3, R12 ;  /* 0x000000038f0c7223 */ /* 0x000fe2000000000c */
[----:B------:R-:W-:Y:S01]  /*9560*/  SHF.L.U32 R3, R175, 0x10, RZ ;  /* 0x00000010af037819 */ /* 0x000fe200000006ff */
[C---:B------:R-:W-:Y:S01]  /*9570*/  FFMA R13, R143.reuse, R0, R13 ;  /* 0x000000008f0d7223 */ /* 0x040fe2000000000d */
[C---:B------:R-:W-:Y:S02]  /*9580*/  SHF.L.U32 R5, R168.reuse, 0x10, RZ ;  /* 0x00000010a8057819 */ /* 0x040fe400000006ff */
        /* <DEDUP_REMOVED lines=11> */
[----:B------:R-:W-:Y:S01]  /*9640*/  LOP3.LUT R4, R171, 0xffff0000, RZ, 0xc0, !PT ;  /* 0xffff0000ab047812 */ /* 0x000fe200078ec0ff */
        /* <DEDUP_REMOVED lines=18> */
[----:B------:R1:W-:Y:S01]  /*9770*/  STS.128 [R219+UR41+0x8400], R72 ;  /* 0x00840048db007988 */ /* 0x0003e20008000c29 */
        /* <DEDUP_REMOVED lines=18> */
[----:B------:R-:W-:Y:S02]  /*98a0*/  LOP3.LUT R0, R162, 0xffff0000, RZ, 0xc0, !PT ;  /* 0xffff0000a2007812 */ /* 0x000fe400078ec0ff */
        /* <DEDUP_REMOVED lines=10> */
[----:B------:R-:W-:Y:S01]  /*9950*/  LOP3.LUT R0, R157, 0xffff0000, RZ, 0xc0, !PT ;  /* 0xffff00009d007812 */ /* 0x000fe200078ec0ff */
[----:B------:R1:W-:Y:S01]  /*9960*/  STS.128 [R218+0x8400], R8 ;  /* 0x00840008da007388 */ /* 0x0003e20000000c00 */
[----:B------:R-:W-:Y:S01]  /*9970*/  F2FP.RELU.BF16.F32.PACK_AB R17, R23, R18 ;  /* 0x000000121711723e */ /* 0x000fe200000018ff */
[C---:B------:R-:W-:Y:S01]  /*9980*/  FFMA R41, R143.reuse, R2, R41 ;  /* 0x000000028f297223 */ /* 0x040fe20000000029 */
[C---:B------:R-:W-:Y:S01]  /*9990*/  LOP3.LUT R2, R158.reuse, 0xffff0000, RZ, 0xc0, !PT ;  /* 0xffff00009e027812 */ /* 0x040fe200078ec0ff */
[C---:B------:R-:W-:Y:S01]  /*99a0*/  FFMA R42, R143.reuse, R3, R42 ;  /* 0x000000038f2a7223 */ /* 0x040fe2000000002a */
[----:B------:R-:W-:Y:S01]  /*99b0*/  SHF.L.U32 R3, R158, 0x10, RZ ;  /* 0x000000109e037819 */ /* 0x000fe200000006ff */
[----:B------:R-:W-:Y:S01]  /*99c0*/  FFMA R47, R143, R0, R47 ;  /* 0x000000008f2f7223 */ /* 0x000fe2000000002f */
[----:B------:R-:W-:Y:S02]  /*99d0*/  SHF.L.U32 R5, R159, 0x10, RZ ;  /* 0x000000109f057819 */ /* 0x000fe400000006ff */
[----:B------:R-:W-:Y:S01]  /*99e0*/  F2FP.RELU.BF16.F32.PACK_AB R18, R21, R20 ;  /* 0x000000141512723e */ /* 0x000fe200000018ff */
[----:B------:R-:W-:Y:S01]  /*99f0*/  FFMA R44, R143, R3, R44 ;  /* 0x000000038f2c7223 */ /* 0x000fe2000000002c */
[----:B------:R-:W-:Y:S01]  /*9a00*/  F2FP.RELU.BF16.F32.PACK_AB R19, R27, R22 ;  /* 0x000000161b13723e */ /* 0x000fe200000018ff */
[----:B------:R-:W-:Y:S01]  /*9a10*/  FFMA R45, R143, R2, R45 ;  /* 0x000000028f2d7223 */ /* 0x000fe2000000002d */
[----:B------:R-:W-:Y:S01]  /*9a20*/  LOP3.LUT R0, R159, 0xffff0000, RZ, 0xc0, !PT ;  /* 0xffff00009f007812 */ /* 0x000fe200078ec0ff */
[----:B------:R-:W-:Y:S01]  /*9a30*/  FFMA R46, R143, R5, R46 ;  /* 0x000000058f2e7223 */ /* 0x000fe2000000002e */
[C---:B------:R-:W-:Y:S01]  /*9a40*/  SHF.L.U32 R3, R152.reuse, 0x10, RZ ;  /* 0x0000001098037819 */ /* 0x040fe200000006ff */
[----:B------:R1:W-:Y:S01]  /*9a50*/  STS.128 [R217+0x8400], R16 ;  /* 0x00840010d9007388 */ /* 0x0003e20000000c00 */
[----:B------:R-:W-:Y:S01]  /*9a60*/  F2FP.RELU.BF16.F32.PACK_AB R24, R25, R24 ;  /* 0x000000181918723e */ /* 0x000fe200000018ff */
[C---:B------:R-:W-:Y:S01]  /*9a70*/  FFMA R51, R143.reuse, R0, R51 ;  /* 0x000000008f337223 */ /* 0x040fe20000000033 */
[----:B------:R-:W-:Y:S01]  /*9a80*/  LOP3.LUT R0, R152, 0xffff0000, RZ, 0xc0, !PT ;  /* 0xffff000098007812 */ /* 0x000fe200078ec0ff */
[----:B------:R-:W-:Y:S01]  /*9a90*/  FFMA R48, R143, R3, R48 ;  /* 0x000000038f307223 */ /* 0x000fe20000000030 */
[----:B------:R-:W-:Y:S02]  /*9aa0*/  F2FP.RELU.BF16.F32.PACK_AB R25, R31, R26 ;  /* 0x0000001a1f19723e */ /* 0x000fe400000018ff */
[----:B------:R-:W-:Y:S01]  /*9ab0*/  SHF.L.U32 R5, R153, 0x10, RZ ;  /* 0x0000001099057819 */ /* 0x000fe200000006ff */
[----:B------:R-:W-:Y:S01]  /*9ac0*/  FFMA R49, R143, R0, R49 ;  /* 0x000000008f317223 */ /* 0x000fe20000000031 */
[----:B------:R-:W-:Y:S02]  /*9ad0*/  F2FP.RELU.BF16.F32.PACK_AB R26, R29, R28 ;  /* 0x0000001c1d1a723e */ /* 0x000fe400000018ff */
[----:B------:R-:W-:Y:S01]  /*9ae0*/  F2FP.RELU.BF16.F32.PACK_AB R27, R35, R30 ;  /* 0x0000001e231b723e */ /* 0x000fe200000018ff */
[----:B------:R-:W-:Y:S01]  /*9af0*/  FFMA R50, R143, R5, R50 ;  /* 0x000000058f327223 */ /* 0x000fe20000000032 */
[----:B------:R-:W-:Y:S02]  /*9b00*/  LOP3.LUT R2, R153, 0xffff0000, RZ, 0xc0, !PT ;  /* 0xffff000099027812 */ /* 0x000fe400078ec0ff */
        /* <DEDUP_REMOVED lines=13> */
[----:B------:R-:W-:Y:S01]  /*9be0*/  F2FP.RELU.BF16.F32.PACK_AB R40, R41, R40 ;  /* 0x000000282928723e */ /* 0x000fe200000018ff */
[----:B------:R1:W-:Y:S01]  /*9bf0*/  STS.128 [R215+0x8400], R32 ;  /* 0x00840020d7007388 */ /* 0x0003e20000000c00 */
[C---:B------:R-:W-:Y:S01]  /*9c00*/  SHF.L.U32 R3, R148.reuse, 0x10, RZ ;  /* 0x0000001094037819 */ /* 0x040fe200000006ff */
[----:B------:R-:W-:Y:S01]  /*9c10*/  FFMA R59, R143, R0, R59 ;  /* 0x000000008f3b7223 */ /* 0x000fe2000000003b */
[----:B------:R-:W-:Y:S02]  /*9c20*/  LOP3.LUT R2, R148, 0xffff0000, RZ, 0xc0, !PT ;  /* 0xffff000094027812 */ /* 0x000fe400078ec0ff */
[----:B------:R-:W-:Y:S01]  /*9c30*/  F2FP.RELU.BF16.F32.PACK_AB R41, R47, R42 ;  /* 0x0000002a2f29723e */ /* 0x000fe200000018ff */
[----:B------:R-:W-:Y:S01]  /*9c40*/  FFMA R56, R143, R3, R56 ;  /* 0x000000038f387223 */ /* 0x000fe20000000038 */
        /* <DEDUP_REMOVED lines=16> */
[----:B------:R-:W-:Y:S02]  /*9d50*/  F2FP.RELU.BF16.F32.PACK_AB R49, R55, R50 ;  /* 0x000000323731723e */ /* 0x000fe400000018ff */
[----:B------:R-:W-:Y:S01]  /*9d60*/  F2FP.RELU.BF16.F32.PACK_AB R50, R53, R52 ;  /* 0x000000343532723e */ /* 0x000fe200000018ff */
[----:B------:R-:W-:Y:S01]  /*9d70*/  FFMA R67, R143, R4, R67 ;  /* 0x000000048f437223 */ /* 0x000fe20000000043 */
        /* <DEDUP_REMOVED lines=26> */
.L_x_135:
[----:B------:R-:W-:Y:S05]  /*9f20*/  BSYNC.RECONVERGENT B0 ;  /* 0x0000000000007941 */ /* 0x000fea0003800200 */
.L_x_134:
        /* <DEDUP_REMOVED lines=21> */
.L_x_139:
[----:B------:R-:W-:Y:S05]  /*a080*/  BSYNC B0 ;  /* 0x0000000000007941 */ /* 0x000fea0003800000 */
.L_x_138:
[----:B------:R-:W-:Y:S11]  /*a090*/  ISETP.NE.AND P0, PT, R223, RZ, PT ;  /* 0x000000ffdf00720c */ /* 0x000ff60003f05270 */
[----:B------:R-:W-:Y:S02]  /*a0a0*/  @!UPT UIADD3 URZ, UPT, UPT, URZ, URZ, URZ ;  /* 0x000000fffffff290 */ /* 0x000fe4000fffe0ff */
[----:B------:R4:W1:Y:S01]  /*a0b0*/  @P0 LDS.128 R176, [R222+UR41+0x400] ;  /* 0x00040029deb00984 */ /* 0x0008620008000c00 */
[----:B---3--:R-:W-:Y:S01]  /*a0c0*/  @P0 IMAD.IADD R3, R224, 0x1, R147 ;  /* 0x00000001e0030824 */ /* 0x008fe200078e0293 */
        /* <DEDUP_REMOVED lines=10> */
.L_x_137:
[----:B------:R-:W-:Y:S05]  /*a170*/  BSYNC B1 ;  /* 0x0000000000017941 */ /* 0x000fea0003800000 */
.L_x_136:
        /* <DEDUP_REMOVED lines=8> */
[----:B-1----:R-:W-:Y:S02]  /*a200*/  IMAD.MOV.U32 R8, RZ, RZ, 0x192 ;  /* 0x00000192ff087424 */ /* 0x002fe400078e00ff */
[----:B------:R-:W-:Y:S01]  /*a210*/  IMAD.MOV.U32 R13, RZ, RZ, RZ ;  /* 0x000000ffff0d7224 */ /* 0x000fe200078e00ff */
[----:B------:R-:W1:Y:S01]  /*a220*/  LDCU.64 UR6, c[0x4][0x78] ;  /* 0x01000f00ff0677ac */ /* 0x000e620008000a00 */
[----:B------:R-:W2:Y:S01]  /*a230*/  LDC.64 R2, c[0x4][R3] ;  /* 0x0100000003027b82 */ /* 0x000ea20000000a00 */
[----:B------:R-:W5:Y:S01]  /*a240*/  LDCU.64 UR4, c[0x4][0x10] ;  /* 0x01000200ff0477ac */ /* 0x000f620008000a00 */
[----:B----4-:R-:W-:Y:S01]  /*a250*/  MOV R5, UR9 ;  /* 0x0000000900057c02 */ /* 0x010fe20008000f00 */
[----:B------:R-:W-:Y:S01]  /*a260*/  IMAD.U32 R4, RZ, RZ, UR8 ;  /* 0x00000008ff047e24 */ /* 0x000fe2000f8e00ff */
[----:B-1----:R-:W-:Y:S01]  /*a270*/  MOV R7, UR7 ;  /* 0x0000000700077c02 */ /* 0x002fe20008000f00 */
[----:B------:R-:W-:Y:S01]  /*a280*/  IMAD.U32 R6, RZ, RZ, UR6 ;  /* 0x00000006ff067e24 */ /* 0x000fe2000f8e00ff */
[----:B-----5:R-:W-:Y:S01]  /*a290*/  MOV R11, UR5 ;  /* 0x00000005000b7c02 */ /* 0x020fe20008000f00 */
[----:B------:R-:W-:Y:S02]  /*a2a0*/  IMAD.U32 R10, RZ, RZ, UR4 ;  /* 0x00000004ff0a7e24 */ /* 0x000fe4000f8e00ff */
[----:B------:R-:W-:Y:S07]  /*a2b0*/  LEPC R20, `(.L_x_141) ;  /* 0x000000001014794e */ /* 0x000fee0000000000 */
[----:B--23--:R-:W-:Y:S05]  /*a2c0*/  CALL.ABS.NOINC R2 ;  /* 0x0000000002007343 */ /* 0x00cfea0003c00000 */
.L_x_141:
[----:B------:R-:W-:Y:S01]  /*a2d0*/  ISETP.NE.AND P0, PT, R207, RZ, PT ;  /* 0x000000ffcf00720c */ /* 0x000fe20003f05270 */
[----:B------:R-:W-:Y:S05]  /*a2e0*/  WARPSYNC.ALL ;  /* 0x0000000000007948 */ /* 0x000fea0003800000 */
[----:B------:R-:W-:Y:S01]  /*a2f0*/  R2UR UR4, R146 ;  /* 0x00000000920472ca */ /* 0x000fe200000e0000 */
[----:B------:R-:W-:Y:S01]  /*a300*/  BSSY.RECONVERGENT B0, `(.L_x_142) ;  /* 0x00000ff000007945 */ /* 0x000fe20003800200 */
[C---:B-1----:R-:W-:Y:S02]  /*a310*/  SHF.L.U32 R69, R176.reuse, 0x10, RZ ;  /* 0x00000010b0457819 */ /* 0x042fe400000006ff */
[----:B------:R-:W-:Y:S02]  /*a320*/  LOP3.LUT R70, R176, 0xffff0000, RZ, 0xc0, !PT ;  /* 0xffff0000b0467812 */ /* 0x000fe400078ec0ff */
[C---:B------:R-:W-:Y:S02]  /*a330*/  SHF.L.U32 R71, R177.reuse, 0x10, RZ ;  /* 0x00000010b1477819 */ /* 0x040fe400000006ff */
[----:B------:R-:W-:Y:S02]  /*a340*/  LOP3.LUT R72, R177, 0xffff0000, RZ, 0xc0, !PT ;  /* 0xffff0000b1487812 */ /* 0x000fe400078ec0ff */
[C---:B------:R-:W-:Y:S02]  /*a350*/  SHF.L.U32 R73, R178.reuse, 0x10, RZ ;  /* 0x00000010b2497819 */ /* 0x040fe400000006ff */
[----:B------:R-:W-:Y:S01]  /*a360*/  LOP3.LUT R74, R178, 0xffff0000, RZ, 0xc0, !PT ;  /* 0xffff0000b24a7812 */ /* 0x000fe200078ec0ff */
[----:B------:R-:W1:Y:S01]  /*a370*/  LDTM.x64 R4, tmem[UR4+0xc0] ;  /* 0x0000c004000479ee */ /* 0x000e620008340000 */
[C---:B------:R-:W-:Y:S01]  /*a380*/  SHF.L.U32 R75, R179.reuse, 0x10, RZ ;  /* 0x00000010b34b7819 */ /* 0x040fe200000006ff */
[----:B------:R-:W-:Y:S01]  /*a390*/  NOP ;  /* 0x0000000000007918 */ /* 0x000fe20000000000 */
[----:B------:R-:W-:Y:S02]  /*a3a0*/  LOP3.LUT R76, R179, 0xffff0000, RZ, 0xc0, !PT ;  /* 0xffff0000b34c7812 */ /* 0x000fe400078ec0ff */
[C---:B---3--:R-:W-:Y:S02]  /*a3b0*/  SHF.L.U32 R77, R172.reuse, 0x10, RZ ;  /* 0x00000010ac4d7819 */ /* 0x048fe400000006ff */
[----:B------:R-:W-:Y:S02]  /*a3c0*/  LOP3.LUT R79, R172, 0xffff0000, RZ, 0xc0, !PT ;  /* 0xffff0000ac4f7812 */ /* 0x000fe400078ec0ff */
[C---:B------:R-:W-:Y:S02]  /*a3d0*/  SHF.L.U32 R78, R173.reuse, 0x10, RZ ;  /* 0x00000010ad4e7819 */ /* 0x040fe400000006ff */
[----:B------:R-:W-:Y:S02]  /*a3e0*/  LOP3.LUT R80, R173, 0xffff0000, RZ, 0xc0, !PT ;  /* 0xffff0000ad507812 */ /* 0x000fe400078ec0ff */
[C---:B------:R-:W-:Y:S02]  /*a3f0*/  SHF.L.U32 R81, R174.reuse, 0x10, RZ ;  /* 0x00000010ae517819 */ /* 0x040fe400000006ff */
[----:B------:R-:W-:Y:S02]  /*a400*/  LOP3.LUT R82, R174, 0xffff0000, RZ, 0xc0, !PT ;  /* 0xffff0000ae527812 */ /* 0x000fe400078ec0ff */
[C---:B------:R-:W-:Y:S02]  /*a410*/  SHF.L.U32 R83, R175.reuse, 0x10, RZ ;  /* 0x00000010af537819 */ /* 0x040fe400000006ff */
[----:B------:R-:W-:Y:S02]  /*a420*/  IADD3 R220, PT, PT, R220, 0xd0, RZ ;  /* 0x000000d0dcdc7810 */ /* 0x000fe40007ffe0ff */
[----:B------:R-:W-:Y:S02]  /*a430*/  LOP3.LUT R84, R175, 0xffff0000, RZ, 0xc0, !PT ;  /* 0xffff0000af547812 */ /* 0x000fe400078ec0ff */
[C---:B------:R-:W-:Y:S01]  /*a440*/  SHF.L.U32 R85, R168.reuse, 0x10, RZ ;  /* 0x00000010a8557819 */ /* 0x040fe200000006ff */
[C-C-:B-1----:R-:W-:Y:S01]  /*a450*/  FFMA R4, R141.reuse, R4, R68.reuse ;  /* 0x000000048d047223 */ /* 0x142fe20000000044 */
[----:B------:R-:W-:Y:S01]  /*a460*/  LOP3.LUT R86, R168, 0xffff0000, RZ, 0xc0, !PT ;  /* 0xffff0000a8567812 */ /* 0x000fe200078ec0ff */
[--C-:B------:R-:W-:Y:S01]  /*a470*/  FFMA R5, R141, R5, R68.reuse ;  /* 0x000000058d057223 */ /* 0x100fe20000000044 */
[----:B------:R-:W-:Y:S01]  /*a480*/  SHF.L.U32 R87, R169, 0x10, RZ ;  /* 0x00000010a9577819 */ /* 0x000fe200000006ff */
[C-C-:B------:R-:W-:Y:S01]  /*a490*/  FFMA R6, R141.reuse, R6, R68.reuse ;  /* 0x000000068d067223 */ /* 0x140fe20000000044 */
[----:B------:R-:W-:Y:S01]  /*a4a0*/  LOP3.LUT R220, R220, 0xfefffff8, RZ, 0xc0, !PT ;  /* 0xfefffff8dcdc7812 */ /* 0x000fe200078ec0ff */
[--C-:B------:R-:W-:Y:S01]  /*a4b0*/  FFMA R7, R141, R7, R68.reuse ;  /* 0x000000078d077223 */ /* 0x100fe20000000044 */
[----:B------:R-:W-:Y:S01]  /*a4c0*/  LOP3.LUT R88, R169, 0xffff0000, RZ, 0xc0, !PT ;  /* 0xffff0000a9587812 */ /* 0x000fe200078ec0ff */
[C-C-:B------:R-:W-:Y:S01]  /*a4d0*/  FFMA R8, R141.reuse, R8, R68.reuse ;  /* 0x000000088d087223 */ /* 0x140fe20000000044 */
[C---:B------:R-:W-:Y:S01]  /*a4e0*/  SHF.L.U32 R89, R170.reuse, 0x10, RZ ;  /* 0x00000010aa597819 */ /* 0x040fe200000006ff */
[C-C-:B------:R-:W-:Y:S01]  /*a4f0*/  FFMA R9, R141.reuse, R9, R68.reuse ;  /* 0x000000098d097223 */ /* 0x140fe20000000044 */
[----:B------:R-:W-:Y:S01]  /*a500*/  LOP3.LUT R90, R170, 0xffff0000, RZ, 0xc0, !PT ;  /* 0xffff0000aa5a7812 */ /* 0x000fe200078ec0ff */
[--C-:B------:R-:W-:Y:S01]  /*a510*/  FFMA R10, R141, R10, R68.reuse ;  /* 0x0000000a8d0a7223 */ /* 0x100fe20000000044 */
[----:B------:R-:W-:Y:S01]  /*a520*/  SHF.L.U32 R91, R171, 0x10, RZ ;  /* 0x00000010ab5b7819 */ /* 0x000fe200000006ff */
        /* <DEDUP_REMOVED lines=50> */
[----:B------:R1:W-:Y:S01]  /*a850*/  SYNCS.ARRIVE.TRANS64.RED.A1T0 RZ, [R220+URZ], RZ ;  /* 0x000000ffdcff79a7 */ /* 0x0003e200081004ff */
[C-C-:B------:R-:W-:Y:S01]  /*a860*/  FFMA R32, R141.reuse, R36, R68.reuse ;  /* 0x000000248d207223 */ /* 0x140fe20000000044 */
[C---:B------:R-:W-:Y:S01]  /*a870*/  SHF.L.U32 R117, R152.reuse, 0x10, RZ ;  /* 0x0000001098757819 */ /* 0x040fe200000006ff */
[C-C-:B------:R-:W-:Y:S01]  /*a880*/  FFMA R33, R141.reuse, R37, R68.reuse ;  /* 0x000000258d217223 */ /* 0x140fe20000000044 */
[C-C-:B------:R-:W-:Y:S01]  /*a890*/  FFMA R34, R141.reuse, R38, R68.reuse ;  /* 0x000000268d227223 */ /* 0x140fe20000000044 */
[----:B------:R-:W-:Y:S01]  /*a8a0*/  LOP3.LUT R118, R152, 0xffff0000, RZ, 0xc0, !PT ;  /* 0xffff000098767812 */ /* 0x000fe200078ec0ff */
[C-C-:B------:R-:W-:Y:S01]  /*a8b0*/  FFMA R39, R141.reuse, R39, R68.reuse ;  /* 0x000000278d277223 */ /* 0x140fe20000000044 */
[--C-:B------:R-:W-:Y:S01]  /*a8c0*/  FFMA R36, R141, R40, R68.reuse ;  /* 0x000000288d247223 */ /* 0x100fe20000000044 */
[----:B------:R-:W-:Y:S01]  /*a8d0*/  SHF.L.U32 R119, R153, 0x10, RZ ;  /* 0x0000001099777819 */ /* 0x000fe200000006ff */
[C-C-:B------:R-:W-:Y:S01]  /*a8e0*/  FFMA R37, R141.reuse, R41, R68.reuse ;  /* 0x000000298d257223 */ /* 0x140fe20000000044 */
[--C-:B------:R-:W-:Y:S01]  /*a8f0*/  FFMA R38, R141, R42, R68.reuse ;  /* 0x0000002a8d267223 */ /* 0x100fe20000000044 */
[----:B------:R-:W-:Y:S01]  /*a900*/  LOP3.LUT R120, R153, 0xffff0000, RZ, 0xc0, !PT ;  /* 0xffff000099787812 */ /* 0x000fe200078ec0ff */
[C-C-:B------:R-:W-:Y:S01]  /*a910*/  FFMA R43, R141.reuse, R43, R68.reuse ;  /* 0x0000002b8d2b7223 */ /* 0x140fe20000000044 */
        /* <DEDUP_REMOVED lines=39> */
[----:B------:R-:W-:Y:S01]  /*ab90*/  FFMA R2, R143, R79, R2 ;  /* 0x0000004f8f027223 */ /* 0x000fe20000000002 */
[----:B------:R-:W-:Y:S01]  /*aba0*/  F2FP.RELU.BF16.F32.PACK_AB R4, R5, R4 ;  /* 0x000000040504723e */ /* 0x000fe200000018ff */
[----:B------:R-:W-:Y:S01]  /*abb0*/  FFMA R3, R143, R78, R3 ;  /* 0x0000004e8f037223 */ /* 0x000fe20000000003 */
[----:B------:R-:W-:Y:S01]  /*abc0*/  F2FP.RELU.BF16.F32.PACK_AB R5, R7, R6 ;  /* 0x000000060705723e */ /* 0x000fe200000018ff */
[----:B------:R-:W-:Y:S01]  /*abd0*/  FFMA R15, R143, R80, R15 ;  /* 0x000000508f0f7223 */ /* 0x000fe2000000000f */
[----:B------:R-:W-:Y:S01]  /*abe0*/  F2FP.RELU.BF16.F32.PACK_AB R6, R9, R8 ;  /* 0x000000080906723e */ /* 0x000fe200000018ff */
[----:B------:R-:W-:Y:S01]  /*abf0*/  FFMA R12, R143, R81, R12 ;  /* 0x000000518f0c7223 */ /* 0x000fe2000000000c */
[----:B------:R-:W-:Y:S01]  /*ac00*/  F2FP.RELU.BF16.F32.PACK_AB R7, R11, R10 ;  /* 0x0000000a0b07723e */ /* 0x000fe200000018ff */
[C---:B------:R-:W-:Y:S01]  /*ac10*/  FFMA R13, R143.reuse, R82, R13 ;  /* 0x000000528f0d7223 */ /* 0x040fe2000000000d */
[C---:B------:R-:W-:Y:S01]  /*ac20*/  FFMA R14, R143.reuse, R83, R14 ;  /* 0x000000538f0e7223 */ /* 0x040fe2000000000e */
[C---:B------:R-:W-:Y:S01]  /*ac30*/  FFMA R19, R143.reuse, R84, R19 ;  /* 0x000000548f137223 */ /* 0x040fe20000000013 */
[C---:B------:R-:W-:Y:S01]  /*ac40*/  FFMA R16, R143.reuse, R85, R16 ;  /* 0x000000558f107223 */ /* 0x040fe20000000010 */
[----:B------:R1:W-:Y:S01]  /*ac50*/  STS.128 [R219+UR41+0xc400], R4 ;  /* 0x00c40004db007988 */ /* 0x0003e20008000c29 */
[C---:B------:R-:W-:Y:S01]  /*ac60*/  FFMA R17, R143.reuse, R86, R17 ;  /* 0x000000568f117223 */ /* 0x040fe20000000011 */
[C---:B------:R-:W-:Y:S01]  /*ac70*/  FFMA R18, R143.reuse, R87, R18 ;  /* 0x000000578f127223 */ /* 0x040fe20000000012 */
[C---:B------:R-:W-:Y:S01]  /*ac80*/  FFMA R23, R143.reuse, R88, R23 ;  /* 0x000000588f177223 */ /* 0x040fe20000000017 */
        /* <DEDUP_REMOVED lines=8> */
[----:B------:R-:W-:Y:S01]  /*ad10*/  FFMA R24, R143, R93, R24 ;  /* 0x0000005d8f187223 */ /* 0x000fe20000000018 */
[----:B------:R-:W-:Y:S01]  /*ad20*/  F2FP.RELU.BF16.F32.PACK_AB R16, R17, R16 ;  /* 0x000000101110723e */ /* 0x000fe200000018ff */
[C---:B------:R-:W-:Y:S01]  /*ad30*/  FFMA R25, R143.reuse, R94, R25 ;  /* 0x0000005e8f197223 */ /* 0x040fe20000000019 */
[----:B------:R1:W-:Y:S01]  /*ad40*/  STS.128 [R218+0xc400], R8 ;  /* 0x00c40008da007388 */ /* 0x0003e20000000c00 */
        /* <DEDUP_REMOVED lines=45> */
[----:B------:R-:W-:Y:S01]  /*b020*/  FFMA R53, R143, R122, R53 ;  /* 0x0000007a8f357223 */ /* 0x000fe20000000035 */
[----:B------:R-:W-:Y:S01]  /*b030*/  SHF.L.U32 R127, R149, 0x10, RZ ;  /* 0x00000010957f7819 */ /* 0x000fe200000006ff */
[----:B------:R-:W-:Y:S01]  /*b040*/  FFMA R54, R143, R123, R54 ;  /* 0x0000007b8f367223 */ /* 0x000fe20000000036 */
[----:B------:R-:W-:Y:S01]  /*b050*/  LOP3.LUT R128, R149, 0xffff0000, RZ, 0xc0, !PT ;  /* 0xffff000095807812 */ /* 0x000fe200078ec0ff */
[----:B------:R1:W-:Y:S01]  /*b060*/  STS.128 [R214+0xc400], R40 ;  /* 0x00c40028d6007388 */ /* 0x0003e20000000c00 */
[C---:B------:R-:W-:Y:S01]  /*b070*/  FFMA R59, R143.reuse, R124, R59 ;  /* 0x0000007c8f3b7223 */ /* 0x040fe2000000003b */
[C---:B------:R-:W-:Y:S01]  /*b080*/  SHF.L.U32 R129, R150.reuse, 0x10, RZ ;  /* 0x0000001096817819 */ /* 0x040fe200000006ff */
        /* <DEDUP_REMOVED lines=38> */
.L_x_143:
[----:B------:R-:W-:Y:S05]  /*b2f0*/  BSYNC.RECONVERGENT B0 ;  /* 0x0000000000007941 */ /* 0x000fea0003800200 */
.L_x_142:
[----:B------:R-:W-:Y:S01]  /*b300*/  BAR.SYNC.DEFER_BLOCKING 0x1, 0x80 ;  /* 0x0042000000007b1d */ /* 0x000fe20000010000 */
[----:B------:R-:W-:Y:S01]  /*b310*/  UISETP.NE.AND UP0, UPT, UR45, -0x4, UPT ;  /* 0xfffffffc2d00788c */ /* 0x000fe2000bf05270 */
[----:B------:R-:W-:Y:S08]  /*b320*/  IADD3 R181, PT, PT, R181, 0x1, RZ ;  /* 0x00000001b5b57810 */ /* 0x000ff00007ffe0ff */
[----:B------:R-:W-:Y:S05]  /*b330*/  BRA.U !UP0, `(.L_x_144) ;  /* 0x0000000108287547 */ /* 0x000fea000b800000 */
[----:B------:R-:W-:Y:S01]  /*b340*/  ISETP.NE.AND P0, PT, R211, RZ, PT ;  /* 0x000000ffd300720c */ /* 0x000fe20003f05270 */
[----:B------:R-:W-:Y:S01]  /*b350*/  IMAD.U32 R3, RZ, RZ, UR52 ;  /* 0x00000034ff037e24 */ /* 0x000fe2000f8e00ff */
[----:B------:R-:W-:Y:S01]  /*b360*/  UIADD3 UR52, UPT, UPT, UR52, 0x1, URZ ;  /* 0x0000000134347890 */ /* 0x000fe2000fffe0ff */
[----:B------:R-:W-:Y:S03]  /*b370*/  IMAD.U32 R0, RZ, RZ, UR37 ;  /* 0x00000025ff007e24 */ /* 0x000fe6000f8e00ff */
[----:B------:R-:W-:Y:S04]  /*b380*/  UISETP.NE.AND UP0, UPT, UR52, 0x4, UPT ;  /* 0x000000043400788c */ /* 0x000fe8000bf05270 */
[----:B------:R-:W-:Y:S03]  /*b390*/  USEL UR52, UR52, URZ, UP0 ;  /* 0x000000ff34347287 */ /* 0x000fe60008000000 */
[----:B------:R-:W-:Y:S05]  /*b3a0*/  @!P0 LEA R3, R3, UR41, 0x3 ;  /* 0x0000002903038c11 */ /* 0x000fea000f8e18ff */
[----:B------:R-:W-:Y:S05]  /*b3b0*/  @!P0 VIADD R3, R3, 0x70 ;  /* 0x0000007003038836 */ /* 0x000fea0000000000 */
[----:B------:R-:W-:Y:S04]  /*b3c0*/  @!P0 PRMT R0, R0, 0x654, R3 ;  /* 0x0000065400008816 */ /* 0x000fe80000000003 */
[----:B------:R3:W-:Y:S03]  /*b3d0*/  @!P0 SYNCS.ARRIVE.TRANS64.RED.A1T0 RZ, [R0+URZ], RZ ;  /* 0x000000ff00ff89a7 */ /* 0x0007e600081004ff */
.L_x_144:
[----:B------:R-:W-:Y:S01]  /*b3e0*/  ISETP.NE.AND P2, PT, R208, RZ, PT ;  /* 0x000000ffd000720c */ /* 0x000fe20003f45270 */
[----:B------:R-:W-:Y:S01]  /*b3f0*/  UIADD3 UR45, UPT, UPT, UR45, 0x4, URZ ;  /* 0x000000042d2d7890 */ /* 0x000fe2000fffe0ff */
[----:B------:R-:W-:Y:S01]  /*b400*/  ISETP.NE.AND P0, PT, R210, 0x2, PT ;  /* 0x00000002d200780c */ /* 0x000fe20003f05270 */
[----:B------:R-:W-:Y:S01]  /*b410*/  IMAD.IADD R2, R138, 0x1, R193 ;  /* 0x000000018a027824 */ /* 0x000fe200078e02c1 */
[----:B------:R-:W-:Y:S01]  /*b420*/  ISETP.NE.AND P1, PT, R181, 0x2, PT ;  /* 0x00000002b500780c */ /* 0x000fe20003f25270 */
[----:B-1----:R-:W-:Y:S01]  /*b430*/  IMAD.IADD R5, R139, 0x1, R180 ;  /* 0x000000018b057824 */ /* 0x002fe200078e02b4 */
[----:B------:R-:W-:Y:S02]  /*b440*/  SEL R3, RZ, 0x1, P0 ;  /* 0x00000001ff037807 */ /* 0x000fe40000000000 */
[----:B---3--:R-:W-:Y:S02]  /*b450*/  SEL R0, RZ, 0x1, P1 ;  /* 0x00000001ff007807 */ /* 0x008fe40000800000 */
[----:B------:R-:W-:Y:S02]  /*b460*/  LOP3.LUT R202, R202, R3, RZ, 0x3c, !PT ;  /* 0x00000003caca7212 */ /* 0x000fe400078e3cff */
[----:B------:R-:W-:Y:S02]  /*b470*/  LOP3.LUT R203, R203, R0, RZ, 0x3c, !PT ;  /* 0x00000000cbcb7212 */ /* 0x000fe400078e3cff */
[----:B------:R-:W-:Y:S02]  /*b480*/  @P2 R2UR UR44, R201 ;  /* 0x00000000c92c22ca */ /* 0x000fe400000e0000 */
[----:B------:R-:W-:Y:S02]  /*b490*/  SEL R210, R210, RZ, P0 ;  /* 0x000000ffd2d27207 */ /* 0x000fe40000000000 */
[----:B------:R-:W-:Y:S01]  /*b4a0*/  SEL R181, R181, RZ, P1 ;  /* 0x000000ffb5b57207 */ /* 0x000fe20000800000 */
[----:B------:R-:W-:Y:S10]  /*b4b0*/  @P2 BRA `(.L_x_145) ;  /* 0xffffff9c00b02947 */ /* 0x000ff4000383ffff */
[----:B------:R-:W1:Y:S01]  /*b4c0*/  LDCU.64 UR6, c[0x0][0x888] ;  /* 0x00011100ff0677ac */ /* 0x000e620008000a00 */
[----:B------:R-:W3:Y:S01]  /*b4d0*/  LDCU.64 UR4, c[0x0][0x890] ;  /* 0x00011200ff0477ac */ /* 0x000ee20008000a00 */
[----:B-1----:R-:W-:Y:S02]  /*b4e0*/  ISETP.NE.U32.AND P2, PT, RZ, UR6, PT ;  /* 0x00000006ff007c0c */ /* 0x002fe4000bf45070 */
[----:B---3--:R-:W-:Y:S02]  /*b4f0*/  ISETP.NE.U32.AND P1, PT, RZ, UR4, PT ;  /* 0x00000004ff007c0c */ /* 0x008fe4000bf25070 */
[----:B------:R-:W-:Y:S02]  /*b500*/  ISETP.NE.AND.EX P2, PT, RZ, UR7, PT, P2 ;  /* 0x00000007ff007c0c */ /* 0x000fe4000bf45320 */
[----:B------:R-:W-:-:S13]  /*b510*/  ISETP.NE.AND.EX P0, PT, RZ, UR5, PT, P1 ;  /* 0x00000005ff007c0c */ /* 0x000fda000bf05310 */
[----:B------:R-:W-:Y:S05]  /*b520*/  @P2 BRA P0, `(.L_x_146) ;  /* 0x00000000003c2947 */ /* 0x000fea0000000000 */
[----:B------:R-:W-:-:S13]  /*b530*/  ISETP.NE.AND.EX P1, PT, RZ, UR5, PT, P1 ;  /* 0x00000005ff007c0c */ /* 0x000fda000bf25310 */
[----:B------:R-:W-:Y:S05]  /*b540*/  @P1 BRA `(.L_x_147) ;  /* 0x00000000000c1947 */ /* 0x000fea0003800000 */
[----:B------:R-:W-:-:S13]  /*b550*/  FSETP.NEU.AND P0, PT, R143, RZ, PT ;  /* 0x000000ff8f00720b */ /* 0x000fda0003f0d000 */
[----:B------:R-:W-:Y:S05]  /*b560*/  @!P0 EXIT ;  /* 0x000000000000894d */ /* 0x000fea0003800000 */
[----:B------:R-:W-:Y:S05]  /*b570*/  BRA `(.L_x_146) ;  /* 0x0000000000287947 */ /* 0x000fea0003800000 */
.L_x_147:
[----:B------:R-:W-:Y:S01]  /*b580*/  ISETP.NE.AND P0, PT, R209, RZ, PT ;  /* 0x000000ffd100720c */ /* 0x000fe20003f05270 */
[----:B------:R-:W-:-:S12]  /*b590*/  BSSY.RECONVERGENT B0, `(.L_x_146) ;  /* 0x0000008000007945 */ /* 0x000fd80003800200 */
[----:B------:R-:W-:Y:S05]  /*b5a0*/  @P0 BRA `(.L_x_148) ;  /* 0x0000000000100947 */ /* 0x000fea0003800000 */
[----:B------:R-:W-:-:S04]  /*b5b0*/  ISETP.NE.U32.AND P0, PT, RZ, UR6, PT ;  /* 0x00000006ff007c0c */ /* 0x000fc8000bf05070 */
[----:B------:R-:W-:-:S13]  /*b5c0*/  ISETP.NE.AND.EX P0, PT, RZ, UR7, PT, P0 ;  /* 0x00000007ff007c0c */ /* 0x000fda000bf05300 */
[----:B------:R-:W-:Y:S05]  /*b5d0*/  @!P0 EXIT ;  /* 0x000000000000894d */ /* 0x000fea0003800000 */
[----:B------:R-:W-:Y:S05]  /*b5e0*/  BRA `(.L_x_149) ;  /* 0x0000000000087947 */ /* 0x000fea0003800000 */
.L_x_148:
[----:B------:R-:W-:-:S13]  /*b5f0*/  FSETP.NEU.AND P0, PT, R143, RZ, PT ;  /* 0x000000ff8f00720b */ /* 0x000fda0003f0d000 */
[----:B------:R-:W-:Y:S05]  /*b600*/  @!P0 EXIT ;  /* 0x000000000000894d */ /* 0x000fea0003800000 */
.L_x_149:
[----:B------:R-:W-:Y:S05]  /*b610*/  BSYNC.RECONVERGENT B0 ;  /* 0x0000000000007941 */ /* 0x000fea0003800200 */
.L_x_146:
[----:B------:R-:W-:Y:S01]  /*b620*/  ULEA UR4, UR52, UR41, 0x3 ;  /* 0x0000002934047291 */ /* 0x000fe2000f8e18ff */
[----:B------:R-:W-:-:S04]  /*b630*/  DEPBAR.LE SB0, 0x0 ;  /* 0x000080000000791a */ /* 0x000fc80000000000 */
[----:B------:R-:W-:-:S04]  /*b640*/  UIADD3 UR4, UPT, UPT, UR4, 0x70, URZ ;  /* 0x0000007004047890 */ /* 0x000fc8000fffe0ff */
[----:B------:R-:W-:-:S09]  /*b650*/  UPRMT UR4, UR37, 0x654, UR4 ;  /* 0x0000065425047896 */ /* 0x000fd20008000004 */
[----:B------:R-:W-:Y:S01]  /*b660*/  SYNCS.ARRIVE.TRANS64.RED.A1T0 RZ, [UR4], RZ ;  /* 0x000000ffffff79a7 */ /* 0x000fe20008100404 */
[----:B------:R-:W-:Y:S05]  /*b670*/  EXIT ;  /* 0x000000000000794d */ /* 0x000fea0003800000 */
.L_x_24:
[----:B--2---:R2:W4:Y:S02]  /*b680*/  SYNCS.PHASECHK.TRANS64.TRYWAIT P0, [R3+URZ+0xf0], R4 ;  /* 0x0000f004030075a7 */ /* 0x00452400080011ff */
[----:B----4-:R-:W-:Y:S05]  /*b690*/  @!P0 NANOSLEEP.SYNCS 0x989680 ;  /* 0x009896800000895d */ /* 0x010fea0003900000 */
[----:B------:R-:W4:Y:S02]  /*b6a0*/  @!P0 SYNCS.PHASECHK.TRANS64 P0, [R3+URZ+0xf0], R4 ;  /* 0x0000f004030085a7 */ /* 0x000f2400080010ff */
[----:B----4-:R-:W-:Y:S05]  /*b6b0*/  @!P0 BRA `(.L_x_24) ;  /* 0xfffffffc00f08947 */ /* 0x010fea000383ffff */
[----:B------:R-:W-:Y:S05]  /*b6c0*/  BRA `(.L_x_150) ;  /* 0xffffff6000347947 */ /* 0x000fea000383ffff */
.L_x_27:
[----:B------:R-:W-:-:S07]  /*b6d0*/  MOV R2, UR41 ;  /* 0x0000002900027c02 */ /* 0x000fce0008000f00 */
.L_x_151:
[----:B-1----:R1:W2:Y:S02]  /*b6e0*/  SYNCS.PHASECHK.TRANS64.TRYWAIT P0, [R2+URZ+0x28], R5 ;  /* 0x00002805020075a7 */ /* 0x0022a400080011ff */
[----:B--2---:R-:W-:Y:S05]  /*b6f0*/  @!P0 NANOSLEEP.SYNCS 0x989680 ;  /* 0x009896800000895d */ /* 0x004fea0003900000 */
[----:B------:R-:W2:Y:S02]  /*b700*/  @!P0 SYNCS.PHASECHK.TRANS64 P0, [R2+URZ+0x28], R5 ;  /* 0x00002805020085a7 */ /* 0x000ea400080010ff */
[----:B--2---:R-:W-:Y:S05]  /*b710*/  @!P0 BRA `(.L_x_151) ;  /* 0xfffffffc00f08947 */ /* 0x004fea000383ffff */
[----:B------:R-:W-:Y:S05]  /*b720*/  BRA `(.L_x_26) ;  /* 0xffffff6000987947 */ /* 0x000fea000383ffff */
.L_x_34:
[----:B-1----:R-:W-:-:S07]  /*b730*/  MOV R2, UR17 ;  /* 0x0000001100027c02 */ /* 0x002fce0008000f00 */
.L_x_152:
[----:B-1----:R1:W2:Y:S02]  /*b740*/  SYNCS.PHASECHK.TRANS64.TRYWAIT P0, [R2+URZ+0x28], R5 ;  /* 0x00002805020075a7 */ /* 0x0022a400080011ff */
[----:B--2---:R-:W-:Y:S05]  /*b750*/  @!P0 NANOSLEEP.SYNCS 0x989680 ;  /* 0x009896800000895d */ /* 0x004fea0003900000 */
[----:B------:R-:W2:Y:S02]  /*b760*/  @!P0 SYNCS.PHASECHK.TRANS64 P0, [R2+URZ+0x28], R5 ;  /* 0x00002805020085a7 */ /* 0x000ea400080010ff */
[----:B--2---:R-:W-:Y:S05]  /*b770*/  @!P0 BRA `(.L_x_152) ;  /* 0xfffffffc00f08947 */ /* 0x004fea000383ffff */
[----:B------:R-:W-:Y:S05]  /*b780*/  BRA `(.L_x_33) ;  /* 0xffffff6400547947 */ /* 0x000fea000383ffff */
.L_x_39:
[----:B-1----:R1:W2:Y:S02]  /*b790*/  SYNCS.PHASECHK.TRANS64.TRYWAIT P0, [R2+URZ+0xa0], R3 ;  /* 0x0000a003020075a7 */ /* 0x0022a400080011ff */
[----:B--2---:R-:W-:Y:S05]  /*b7a0*/  @!P0 NANOSLEEP.SYNCS 0x989680 ;  /* 0x009896800000895d */ /* 0x004fea0003900000 */
[----:B------:R-:W2:Y:S02]  /*b7b0*/  @!P0 SYNCS.PHASECHK.TRANS64 P0, [R2+URZ+0xa0], R3 ;  /* 0x0000a003020085a7 */ /* 0x000ea400080010ff */
[----:B--2---:R-:W-:Y:S05]  /*b7c0*/  @!P0 BRA `(.L_x_39) ;  /* 0xfffffffc00f08947 */ /* 0x004fea000383ffff */
[----:B------:R-:W-:Y:S05]  /*b7d0*/  BRA `(.L_x_153) ;  /* 0xffffff6400f47947 */ /* 0x000fea000383ffff */
.L_x_43:
[----:B---3--:R-:W-:-:S07]  /*b7e0*/  MOV R0, UR5 ;  /* 0x0000000500007c02 */ /* 0x008fce0008000f00 */
.L_x_154:
[----:B-1----:R1:W2:Y:S02]  /*b7f0*/  SYNCS.PHASECHK.TRANS64.TRYWAIT P0, [R0+URZ], R3 ;  /* 0x00000003000075a7 */ /* 0x0022a400080011ff */
[----:B--2---:R-:W-:Y:S05]  /*b800*/  @!P0 NANOSLEEP.SYNCS 0x989680 ;  /* 0x009896800000895d */ /* 0x004fea0003900000 */
[----:B------:R-:W2:Y:S02]  /*b810*/  @!P0 SYNCS.PHASECHK.TRANS64 P0, [R0+URZ], R3 ;  /* 0x00000003000085a7 */ /* 0x000ea400080010ff */
[----:B--2---:R-:W-:Y:S05]  /*b820*/  @!P0 BRA `(.L_x_154) ;  /* 0xfffffffc00f08947 */ /* 0x004fea000383ffff */
[----:B------:R-:W-:Y:S05]  /*b830*/  BRA `(.L_x_155) ;  /* 0xffffff6c00647947 */ /* 0x000fea000383ffff */
.L_x_44:
[----:B---3--:R-:W-:-:S07]  /*b840*/  MOV R0, UR5 ;  /* 0x0000000500007c02 */ /* 0x008fce0008000f00 */
.L_x_156:
[----:B-1----:R1:W2:Y:S02]  /*b850*/  SYNCS.PHASECHK.TRANS64.TRYWAIT P0, [R0+URZ], R3 ;  /* 0x00000003000075a7 */ /* 0x0022a400080011ff */
[----:B--2---:R-:W-:Y:S05]  /*b860*/  @!P0 NANOSLEEP.SYNCS 0x989680 ;  /* 0x009896800000895d */ /* 0x004fea0003900000 */
[----:B------:R-:W2:Y:S02]  /*b870*/  @!P0 SYNCS.PHASECHK.TRANS64 P0, [R0+URZ], R3 ;  /* 0x00000003000085a7 */ /* 0x000ea400080010ff */
[----:B--2---:R-:W-:Y:S05]  /*b880*/  @!P0 BRA `(.L_x_156) ;  /* 0xfffffffc00f08947 */ /* 0x004fea000383ffff */
[----:B------:R-:W-:Y:S05]  /*b890*/  BRA `(.L_x_157) ;  /* 0xffffff6c00707947 */ /* 0x000fea000383ffff */
.L_x_45:
[----:B---3--:R-:W-:-:S07]  /*b8a0*/  MOV R0, UR5 ;  /* 0x0000000500007c02 */ /* 0x008fce0008000f00 */
.L_x_158:
[----:B-1----:R1:W2:Y:S02]  /*b8b0*/  SYNCS.PHASECHK.TRANS64.TRYWAIT P0, [R0+URZ], R3 ;  /* 0x00000003000075a7 */ /* 0x0022a400080011ff */
[----:B--2---:R-:W-:Y:S05]  /*b8c0*/  @!P0 NANOSLEEP.SYNCS 0x989680 ;  /* 0x009896800000895d */ /* 0x004fea0003900000 */
[----:B------:R-:W2:Y:S02]  /*b8d0*/  @!P0 SYNCS.PHASECHK.TRANS64 P0, [R0+URZ], R3 ;  /* 0x00000003000085a7 */ /* 0x000ea400080010ff */
[----:B--2---:R-:W-:Y:S05]  /*b8e0*/  @!P0 BRA `(.L_x_158) ;  /* 0xfffffffc00f08947 */ /* 0x004fea000383ffff */
[----:B------:R-:W-:Y:S05]  /*b8f0*/  BRA `(.L_x_159) ;  /* 0xffffff6c007c7947 */ /* 0x000fea000383ffff */
.L_x_46:
[----:B---3--:R-:W-:-:S07]  /*b900*/  MOV R0, UR5 ;  /* 0x0000000500007c02 */ /* 0x008fce0008000f00 */
.L_x_160:
[----:B-1----:R1:W2:Y:S02]  /*b910*/  SYNCS.PHASECHK.TRANS64.TRYWAIT P0, [R0+URZ], R3 ;  /* 0x00000003000075a7 */ /* 0x0022a400080011ff */
[----:B--2---:R-:W-:Y:S05]  /*b920*/  @!P0 NANOSLEEP.SYNCS 0x989680 ;  /* 0x009896800000895d */ /* 0x004fea0003900000 */
[----:B------:R-:W2:Y:S02]  /*b930*/  @!P0 SYNCS.PHASECHK.TRANS64 P0, [R0+URZ], R3 ;  /* 0x00000003000085a7 */ /* 0x000ea400080010ff */
[----:B--2---:R-:W-:Y:S05]  /*b940*/  @!P0 BRA `(.L_x_160) ;  /* 0xfffffffc00f08947 */ /* 0x004fea000383ffff */
[----:B------:R-:W-:Y:S05]  /*b950*/  BRA `(.L_x_161) ;  /* 0xffffff6c00887947 */ /* 0x000fea000383ffff */
.L_x_49:
[----:B-1----:R1:W2:Y:S02]  /*b960*/  SYNCS.PHASECHK.TRANS64.TRYWAIT P0, [R0+URZ+0xe0], R5 ;  /* 0x0000e005000075a7 */ /* 0x0022a400080011ff */
[----:B--2---:R-:W-:Y:S05]  /*b970*/  @!P0 NANOSLEEP.SYNCS 0x989680 ;  /* 0x009896800000895d */ /* 0x004fea0003900000 */
[----:B------:R-:W2:Y:S02]  /*b980*/  @!P0 SYNCS.PHASECHK.TRANS64 P0, [R0+URZ+0xe0], R5 ;  /* 0x0000e005000085a7 */ /* 0x000ea400080010ff */
[----:B--2---:R-:W-:Y:S05]  /*b990*/  @!P0 BRA `(.L_x_49) ;  /* 0xfffffffc00f08947 */ /* 0x004fea000383ffff */
[----:B------:R-:W-:Y:S05]  /*b9a0*/  BRA `(.L_x_162) ;  /* 0xffffff6c00e47947 */ /* 0x000fea000383ffff */
.L_x_50:
[----:B------:R-:W-:-:S07]  /*b9b0*/  MOV R0, UR5 ;  /* 0x0000000500007c02 */ /* 0x000fce0008000f00 */
.L_x_163:
[----:B-1----:R1:W2:Y:S02]  /*b9c0*/  SYNCS.PHASECHK.TRANS64.TRYWAIT P0, [R0+URZ+0xb0], R7 ;  /* 0x0000b007000075a7 */ /* 0x0022a400080011ff */
[----:B--2---:R-:W-:Y:S05]  /*b9d0*/  @!P0 NANOSLEEP.SYNCS 0x989680 ;  /* 0x009896800000895d */ /* 0x004fea0003900000 */
[----:B------:R-:W2:Y:S02]  /*b9e0*/  @!P0 SYNCS.PHASECHK.TRANS64 P0, [R0+URZ+0xb0], R7 ;  /* 0x0000b007000085a7 */ /* 0x000ea400080010ff */
[----:B--2---:R-:W-:Y:S05]  /*b9f0*/  @!P0 BRA `(.L_x_163) ;  /* 0xfffffffc00f08947 */ /* 0x004fea000383ffff */
[----:B------:R-:W-:Y:S05]  /*ba00*/  BRA `(.L_x_164) ;  /* 0xffffff6c00f47947 */ /* 0x000fea000383ffff */
.L_x_51:
[----:B-1----:R1:W2:Y:S02]  /*ba10*/  SYNCS.PHASECHK.TRANS64.TRYWAIT P1, [R0+URZ+0xa0], R5 ;  /* 0x0000a005000075a7 */ /* 0x0022a400080211ff */
[----:B--2---:R-:W-:Y:S05]  /*ba20*/  @!P1 NANOSLEEP.SYNCS 0x989680 ;  /* 0x009896800000995d */ /* 0x004fea0003900000 */
[----:B------:R-:W2:Y:S02]  /*ba30*/  @!P1 SYNCS.PHASECHK.TRANS64 P1, [R0+URZ+0xa0], R5 ;  /* 0x0000a005000095a7 */ /* 0x000ea400080210ff */
[----:B--2---:R-:W-:Y:S05]  /*ba40*/  @!P1 BRA `(.L_x_51) ;  /* 0xfffffffc00f09947 */ /* 0x004fea000383ffff */
[----:B------:R-:W-:Y:S05]  /*ba50*/  BRA `(.L_x_165) ;  /* 0xffffff7000247947 */ /* 0x000fea000383ffff */
.L_x_54:
[----:B------:R-:W-:-:S07]  /*ba60*/  MOV R0, UR5 ;  /* 0x0000000500007c02 */ /* 0x000fce0008000f00 */
.L_x_166:
[----:B-1----:R1:W2:Y:S02]  /*ba70*/  SYNCS.PHASECHK.TRANS64.TRYWAIT P0, [R0+URZ+0xb0], R3 ;  /* 0x0000b003000075a7 */ /* 0x0022a400080011ff */
[----:B--2---:R-:W-:Y:S05]  /*ba80*/  @!P0 NANOSLEEP.SYNCS 0x989680 ;  /* 0x009896800000895d */ /* 0x004fea0003900000 */
[----:B------:R-:W2:Y:S02]  /*ba90*/  @!P0 SYNCS.PHASECHK.TRANS64 P0, [R0+URZ+0xb0], R3 ;  /* 0x0000b003000085a7 */ /* 0x000ea400080010ff */
[----:B--2---:R-:W-:Y:S05]  /*baa0*/  @!P0 BRA `(.L_x_166) ;  /* 0xfffffffc00f08947 */ /* 0x004fea000383ffff */
[----:B------:R-:W-:Y:S05]  /*bab0*/  BRA `(.L_x_53) ;  /* 0xffffff7000787947 */ /* 0x000fea000383ffff */
.L_x_63:
[----:B-1----:R-:W-:-:S04]  /*bac0*/  MOV R0, UR6 ;  /* 0x0000000600007c02 */ /* 0x002fc80008000f00 */
[----:B------:R1:W2:Y:S03]  /*bad0*/  SYNCS.PHASECHK.TRANS64.TRYWAIT P0, [R0+URZ+0x8], R5 ;  /* 0x00000805000075a7 */ /* 0x0002a600080011ff */
[----:B--2---:R-:W-:Y:S05]  /*bae0*/  @!P0 NANOSLEEP.SYNCS 0x989680 ;  /* 0x009896800000895d */ /* 0x004fea0003900000 */
[----:B------:R-:W2:Y:S02]  /*baf0*/  @!P0 SYNCS.PHASECHK.TRANS64 P0, [R0+URZ+0x8], R5 ;  /* 0x00000805000085a7 */ /* 0x000ea400080010ff */
[----:B--2---:R-:W-:Y:S05]  /*bb00*/  @!P0 BRA `(.L_x_63) ;  /* 0xfffffffc00ec8947 */ /* 0x004fea000383ffff */
[----:B------:R-:W-:Y:S05]  /*bb10*/  BRA `(.L_x_62) ;  /* 0xffffff74002c7947 */ /* 0x000fea000383ffff */
.L_x_65:
[----:B------:R-:W-:Y:S01]  /*bb20*/  BSSY B0, `(.L_x_167) ;  /* 0x0000006000007945 */ /* 0x000fe20003800000 */
[----:B------:R-:W-:-:S07]  /*bb30*/  MOV R15, 0xffffffff ;  /* 0xffffffff000f7802 */ /* 0x000fce0000000f00 */
[----:B-1---5:R-:W-:Y:S05]  /*bb40*/  WARPSYNC.COLLECTIVE R15, `(.L_x_168) ;  /* 0x000000000f0c7348 */ /* 0x022fea0003c00000 */
[----:B------:R-:W-:Y:S02]  /*bb50*/  ELECT P6, UR79, PT ;  /* 0x00000000004f782f */ /* 0x000fe400038c0000 */
[----:B------:R-:W-:Y:S01]  /*bb60*/  MOV R14, UR79 ;  /* 0x0000004f000e7c02 */ /* 0x000fe20008000f00 */
[----:B-1---5:R-:W-:Y:S10]  /*bb70*/  ENDCOLLECTIVE ;  /* 0x000000000000791b */ /* 0x022ff40003800000 */
.L_x_168:
[----:B------:R-:W-:Y:S05]  /*bb80*/  BSYNC B0 ;  /* 0x0000000000007941 */ /* 0x000fea0003800000 */
.L_x_167:
[----:B------:R-:W-:Y:S05]  /*bb90*/  BRA `(.L_x_169) ;  /* 0xffffff74005c7947 */ /* 0x000fea000383ffff */
.L_x_67:
[----:B-1----:R-:W-:-:S04]  /*bba0*/  MOV R0, UR6 ;  /* 0x0000000600007c02 */ /* 0x002fc80008000f00 */
[----:B------:R1:W2:Y:S03]  /*bbb0*/  SYNCS.PHASECHK.TRANS64.TRYWAIT P0, [R0+URZ+0x8], R3 ;  /* 0x00000803000075a7 */ /* 0x0002a600080011ff */
[----:B--2---:R-:W-:Y:S05]  /*bbc0*/  @!P0 NANOSLEEP.SYNCS 0x989680 ;  /* 0x009896800000895d */ /* 0x004fea0003900000 */
[----:B------:R-:W2:Y:S02]  /*bbd0*/  @!P0 SYNCS.PHASECHK.TRANS64 P0, [R0+URZ+0x8], R3 ;  /* 0x00000803000085a7 */ /* 0x000ea400080010ff */
[----:B--2---:R-:W-:Y:S05]  /*bbe0*/  @!P0 BRA `(.L_x_67) ;  /* 0xfffffffc00ec8947 */ /* 0x004fea000383ffff */
[----:B------:R-:W-:Y:S05]  /*bbf0*/  BRA `(.L_x_66) ;  /* 0xffffff7400607947 */ /* 0x000fea000383ffff */
.L_x_68:
[----:B-1----:R1:W2:Y:S02]  /*bc00*/  SYNCS.PHASECHK.TRANS64.TRYWAIT P0, [R0+URZ+0xa0], R5 ;  /* 0x0000a005000075a7 */ /* 0x0022a400080011ff */
[----:B--2---:R-:W-:Y:S05]  /*bc10*/  @!P0 NANOSLEEP.SYNCS 0x989680 ;  /* 0x009896800000895d */ /* 0x004fea0003900000 */
[----:B------:R-:W2:Y:S02]  /*bc20*/  @!P0 SYNCS.PHASECHK.TRANS64 P0, [R0+URZ+0xa0], R5 ;  /* 0x0000a005000085a7 */ /* 0x000ea400080010ff */
[----:B--2---:R-:W-:Y:S05]  /*bc30*/  @!P0 BRA `(.L_x_68) ;  /* 0xfffffffc00f08947 */ /* 0x004fea000383ffff */
[----:B------:R-:W-:Y:S05]  /*bc40*/  BRA `(.L_x_170) ;  /* 0xffffff78004c7947 */ /* 0x000fea000383ffff */
.L_x_70:
[----:B------:R-:W-:-:S07]  /*bc50*/  MOV R0, UR9 ;  /* 0x0000000900007c02 */ /* 0x000fce0008000f00 */
.L_x_171:
[----:B-1----:R1:W2:Y:S02]  /*bc60*/  SYNCS.PHASECHK.TRANS64.TRYWAIT P0, [R0+URZ+0xd0], R5 ;  /* 0x0000d005000075a7 */ /* 0x0022a400080011ff */
[----:B--2---:R-:W-:Y:S05]  /*bc70*/  @!P0 NANOSLEEP.SYNCS 0x989680 ;  /* 0x009896800000895d */ /* 0x004fea0003900000 */
[----:B------:R-:W2:Y:S02]  /*bc80*/  @!P0 SYNCS.PHASECHK.TRANS64 P0, [R0+URZ+0xd0], R5 ;  /* 0x0000d005000085a7 */ /* 0x000ea400080010ff */
[----:B--2---:R-:W-:Y:S05]  /*bc90*/  @!P0 BRA `(.L_x_171) ;  /* 0xfffffffc00f08947 */ /* 0x004fea000383ffff */
[----:B------:R-:W-:Y:S05]  /*bca0*/  BRA `(.L_x_172) ;  /* 0xffffff7800987947 */ /* 0x000fea000383ffff */
.L_x_73:
[----:B------:R-:W-:Y:S07]  /*bcb0*/  MOV R0, UR8 ;  /* 0x0000000800007c02 */ /* 0x000fee0008000f00 */
.L_x_173:
[----:B-1----:R1:W2:Y:S02]  /*bcc0*/  SYNCS.PHASECHK.TRANS64.TRYWAIT P0, [R0+URZ], R5 ;  /* 0x00000005000075a7 */ /* 0x0022a400080011ff */
[----:B--2---:R-:W-:Y:S05]  /*bcd0*/  @!P0 NANOSLEEP.SYNCS 0x989680 ;  /* 0x009896800000895d */ /* 0x004fea0003900000 */
[----:B------:R-:W2:Y:S02]  /*bce0*/  @!P0 SYNCS.PHASECHK.TRANS64 P0, [R0+URZ], R5 ;  /* 0x00000005000085a7 */ /* 0x000ea400080010ff */
[----:B--2---:R-:W-:Y:S05]  /*bcf0*/  @!P0 BRA `(.L_x_173) ;  /* 0xfffffffc00f08947 */ /* 0x004fea000383ffff */
[----:B------:R-:W-:Y:S05]  /*bd00*/  BRA `(.L_x_72) ;  /* 0xffffff7800ac7947 */ /* 0x000fea000383ffff */
.L_x_77:
[----:B-1----:R-:W-:-:S07]  /*bd10*/  MOV R0, UR5 ;  /* 0x0000000500007c02 */ /* 0x002fce0008000f00 */
.L_x_174:
[----:B-1----:R1:W2:Y:S02]  /*bd20*/  SYNCS.PHASECHK.TRANS64.TRYWAIT P0, [R0+URZ], R3 ;  /* 0x00000003000075a7 */ /* 0x0022a400080011ff */
[----:B--2---:R-:W-:Y:S05]  /*bd30*/  @!P0 NANOSLEEP.SYNCS 0x989680 ;  /* 0x009896800000895d */ /* 0x004fea0003900000 */
[----:B------:R-:W2:Y:S02]  /*bd40*/  @!P0 SYNCS.PHASECHK.TRANS64 P0, [R0+URZ], R3 ;  /* 0x00000003000085a7 */ /* 0x000ea400080010ff */
[----:B--2---:R-:W-:Y:S05]  /*bd50*/  @!P0 BRA `(.L_x_174) ;  /* 0xfffffffc00f08947 */ /* 0x004fea000383ffff */
[----:B------:R-:W-:Y:S05]  /*bd60*/  BRA `(.L_x_175) ;  /* 0xffffff7c00a07947 */ /* 0x000fea000383ffff */
.L_x_80:
[----:B------:R-:W-:-:S07]  /*bd70*/  MOV R0, UR7 ;  /* 0x0000000700007c02 */ /* 0x000fce0008000f00 */
.L_x_176:
[----:B-1----:R1:W2:Y:S02]  /*bd80*/  SYNCS.PHASECHK.TRANS64.TRYWAIT P1, [R0+URZ+0x100], R3 ;  /* 0x00010003000075a7 */ /* 0x0022a400080211ff */
[----:B--2---:R-:W-:Y:S05]  /*bd90*/  @!P1 NANOSLEEP.SYNCS 0x989680 ;  /* 0x009896800000995d */ /* 0x004fea0003900000 */
[----:B------:R-:W2:Y:S02]  /*bda0*/  @!P1 SYNCS.PHASECHK.TRANS64 P1, [R0+URZ+0x100], R3 ;  /* 0x00010003000095a7 */ /* 0x000ea400080210ff */
[----:B--2---:R-:W-:Y:S05]  /*bdb0*/  @!P1 BRA `(.L_x_176) ;  /* 0xfffffffc00f09947 */ /* 0x004fea000383ffff */
[----:B------:R-:W-:Y:S05]  /*bdc0*/  BRA `(.L_x_177) ;  /* 0xffffff7c00ec7947 */ /* 0x000fea000383ffff */
.L_x_85:
[----:B--2---:R2:W4:Y:S02]  /*bdd0*/  SYNCS.PHASECHK.TRANS64.TRYWAIT P0, [R0+URZ+0xa0], R3 ;  /* 0x0000a003000075a7 */ /* 0x00452400080011ff */
[----:B----4-:R-:W-:Y:S05]  /*bde0*/  @!P0 NANOSLEEP.SYNCS 0x989680 ;  /* 0x009896800000895d */ /* 0x010fea0003900000 */
[----:B------:R-:W4:Y:S02]  /*bdf0*/  @!P0 SYNCS.PHASECHK.TRANS64 P0, [R0+URZ+0xa0], R3 ;  /* 0x0000a003000085a7 */ /* 0x000f2400080010ff */
[----:B----4-:R-:W-:Y:S05]  /*be00*/  @!P0 BRA `(.L_x_85) ;  /* 0xfffffffc00f08947 */ /* 0x010fea000383ffff */
[----:B------:R-:W-:Y:S05]  /*be10*/  BRA `(.L_x_178) ;  /* 0xffffff8400007947 */ /* 0x000fea000383ffff */
.L_x_88:
[----:B------:R-:W-:Y:S07]  /*be20*/  MOV R0, UR6 ;  /* 0x0000000600007c02 */ /* 0x000fee0008000f00 */
.L_x_179:
[----:B--2---:R2:W4:Y:S02]  /*be30*/  SYNCS.PHASECHK.TRANS64.TRYWAIT P0, [R0+URZ+0x98], R3 ;  /* 0x00009803000075a7 */ /* 0x00452400080011ff */
[----:B----4-:R-:W-:Y:S05]  /*be40*/  @!P0 NANOSLEEP.SYNCS 0x989680 ;  /* 0x009896800000895d */ /* 0x010fea0003900000 */
[----:B------:R-:W4:Y:S02]  /*be50*/  @!P0 SYNCS.PHASECHK.TRANS64 P0, [R0+URZ+0x98], R3 ;  /* 0x00009803000085a7 */ /* 0x000f2400080010ff */
[----:B----4-:R-:W-:Y:S05]  /*be60*/  @!P0 BRA `(.L_x_179) ;  /* 0xfffffffc00f08947 */ /* 0x010fea000383ffff */
[----:B------:R-:W-:Y:S05]  /*be70*/  BRA `(.L_x_87) ;  /* 0xffffff8400e07947 */ /* 0x000fea000383ffff */
.L_x_91:
[----:B------:R-:W-:Y:S07]  /*be80*/  MOV R0, UR6 ;  /* 0x0000000600007c02 */ /* 0x000fee0008000f00 */
.L_x_180:
[----:B-1----:R1:W2:Y:S02]  /*be90*/  SYNCS.PHASECHK.TRANS64.TRYWAIT P0, [R0+URZ+0x70], R11 ;  /* 0x0000700b000075a7 */ /* 0x0022a400080011ff */
[----:B--2---:R-:W-:Y:S05]  /*bea0*/  @!P0 NANOSLEEP.SYNCS 0x989680 ;  /* 0x009896800000895d */ /* 0x004fea0003900000 */
[----:B------:R-:W2:Y:S02]  /*beb0*/  @!P0 SYNCS.PHASECHK.TRANS64 P0, [R0+URZ+0x70], R11 ;  /* 0x0000700b000085a7 */ /* 0x000ea400080010ff */
[----:B--2---:R-:W-:Y:S05]  /*bec0*/  @!P0 BRA `(.L_x_180) ;  /* 0xfffffffc00f08947 */ /* 0x004fea000383ffff */
[----:B------:R-:W-:Y:S05]  /*bed0*/  BRA `(.L_x_181) ;  /* 0xffffff8800587947 */ /* 0x000fea000383ffff */
.L_x_92:
[----:B------:R-:W-:Y:S07]  /*bee0*/  MOV R0, UR6 ;  /* 0x0000000600007c02 */ /* 0x000fee0008000f00 */
.L_x_182:
[----:B-1----:R1:W2:Y:S02]  /*bef0*/  SYNCS.PHASECHK.TRANS64.TRYWAIT P0, [R0+URZ+0x78], R11 ;  /* 0x0000780b000075a7 */ /* 0x0022a400080011ff */
[----:B--2---:R-:W-:Y:S05]  /*bf00*/  @!P0 NANOSLEEP.SYNCS 0x989680 ;  /* 0x009896800000895d */ /* 0x004fea0003900000 */
[----:B------:R-:W2:Y:S02]  /*bf10*/  @!P0 SYNCS.PHASECHK.TRANS64 P0, [R0+URZ+0x78], R11 ;  /* 0x0000780b000085a7 */ /* 0x000ea400080010ff */
[----:B--2---:R-:W-:Y:S05]  /*bf20*/  @!P0 BRA `(.L_x_182) ;  /* 0xfffffffc00f08947 */ /* 0x004fea000383ffff */
[----:B------:R-:W-:Y:S05]  /*bf30*/  BRA `(.L_x_183) ;  /* 0xffffff8800947947 */ /* 0x000fea000383ffff */
.L_x_93:
[----:B------:R-:W-:Y:S07]  /*bf40*/  MOV R0, UR6 ;  /* 0x0000000600007c02 */ /* 0x000fee0008000f00 */
.L_x_184:
[----:B-1----:R1:W2:Y:S02]  /*bf50*/  SYNCS.PHASECHK.TRANS64.TRYWAIT P0, [R0+URZ+0x80], R11 ;  /* 0x0000800b000075a7 */ /* 0x0022a400080011ff */
[----:B--2---:R-:W-:Y:S05]  /*bf60*/  @!P0 NANOSLEEP.SYNCS 0x989680 ;  /* 0x009896800000895d */ /* 0x004fea0003900000 */
[----:B------:R-:W2:Y:S02]  /*bf70*/  @!P0 SYNCS.PHASECHK.TRANS64 P0, [R0+URZ+0x80], R11 ;  /* 0x0000800b000085a7 */ /* 0x000ea400080010ff */
[----:B--2---:R-:W-:Y:S05]  /*bf80*/  @!P0 BRA `(.L_x_184) ;  /* 0xfffffffc00f08947 */ /* 0x004fea000383ffff */
[----:B------:R-:W-:Y:S05]  /*bf90*/  BRA `(.L_x_185) ;  /* 0xffffff8800dc7947 */ /* 0x000fea000383ffff */
.L_x_94:
[----:B------:R-:W-:Y:S07]  /*bfa0*/  MOV R0, UR6 ;  /* 0x0000000600007c02 */ /* 0x000fee0008000f00 */
.L_x_186:
[----:B-1----:R1:W2:Y:S02]  /*bfb0*/  SYNCS.PHASECHK.TRANS64.TRYWAIT P0, [R0+URZ+0x88], R11 ;  /* 0x0000880b000075a7 */ /* 0x0022a400080011ff */
[----:B--2---:R-:W-:Y:S05]  /*bfc0*/  @!P0 NANOSLEEP.SYNCS 0x989680 ;  /* 0x009896800000895d */ /* 0x004fea0003900000 */
[----:B------:R-:W2:Y:S02]  /*bfd0*/  @!P0 SYNCS.PHASECHK.TRANS64 P0, [R0+URZ+0x88], R11 ;  /* 0x0000880b000085a7 */ /* 0x000ea400080010ff */
[----:B--2---:R-:W-:Y:S05]  /*bfe0*/  @!P0 BRA `(.L_x_186) ;  /* 0xfffffffc00f08947 */ /* 0x004fea000383ffff */
[----:B------:R-:W-:Y:S05]  /*bff0*/  BRA `(.L_x_187) ;  /* 0xffffff8c00647947 */ /* 0x000fea000383ffff */
.L_x_96:
[----:B------:R-:W-:-:S07]  /*c000*/  MOV R0, UR6 ;  /* 0x0000000600007c02 */ /* 0x000fce0008000f00 */
.L_x_188:
[----:B-1----:R1:W4:Y:S02]  /*c010*/  SYNCS.PHASECHK.TRANS64.TRYWAIT P0, [R0+URZ+0x70], R3 ;  /* 0x00007003000075a7 */ /* 0x00232400080011ff */
[----:B----4-:R-:W-:Y:S05]  /*c020*/  @!P0 NANOSLEEP.SYNCS 0x989680 ;  /* 0x009896800000895d */ /* 0x010fea0003900000 */
[----:B------:R-:W4:Y:S02]  /*c030*/  @!P0 SYNCS.PHASECHK.TRANS64 P0, [R0+URZ+0x70], R3 ;  /* 0x00007003000085a7 */ /* 0x000f2400080010ff */
[----:B----4-:R-:W-:Y:S05]  /*c040*/  @!P0 BRA `(.L_x_188) ;  /* 0xfffffffc00f08947 */ /* 0x010fea000383ffff */
[----:B------:R-:W-:Y:S05]  /*c050*/  BRA `(.L_x_189) ;  /* 0xffffff8c00d47947 */ /* 0x000fea000383ffff */
.L_x_97:
[----:B-1----:R-:W-:-:S07]  /*c060*/  MOV R0, UR6 ;  /* 0x0000000600007c02 */ /* 0x002fce0008000f00 */
.L_x_190:
[----:B-1----:R1:W4:Y:S02]  /*c070*/  SYNCS.PHASECHK.TRANS64.TRYWAIT P0, [R0+URZ+0x78], R3 ;  /* 0x00007803000075a7 */ /* 0x00232400080011ff */
[----:B----4-:R-:W-:Y:S05]  /*c080*/  @!P0 NANOSLEEP.SYNCS 0x989680 ;  /* 0x009896800000895d */ /* 0x010fea0003900000 */
[----:B------:R-:W4:Y:S02]  /*c090*/  @!P0 SYNCS.PHASECHK.TRANS64 P0, [R0+URZ+0x78], R3 ;  /* 0x00007803000085a7 */ /* 0x000f2400080010ff */
[----:B----4-:R-:W-:Y:S05]  /*c0a0*/  @!P0 BRA `(.L_x_190) ;  /* 0xfffffffc00f08947 */ /* 0x010fea000383ffff */
[----:B------:R-:W-:Y:S05]  /*c0b0*/  BRA `(.L_x_191) ;  /* 0xffffff8c00c47947 */ /* 0x000fea000383ffff */
.L_x_98:
[----:B-1----:R-:W-:-:S07]  /*c0c0*/  MOV R0, UR6 ;  /* 0x0000000600007c02 */ /* 0x002fce0008000f00 */
.L_x_192:
[----:B-1----:R1:W4:Y:S02]  /*c0d0*/  SYNCS.PHASECHK.TRANS64.TRYWAIT P0, [R0+URZ+0x80], R3 ;  /* 0x00008003000075a7 */ /* 0x00232400080011ff */
[----:B----4-:R-:W-:Y:S05]  /*c0e0*/  @!P0 NANOSLEEP.SYNCS 0x989680 ;  /* 0x009896800000895d */ /* 0x010fea0003900000 */
[----:B------:R-:W4:Y:S02]  /*c0f0*/  @!P0 SYNCS.PHASECHK.TRANS64 P0, [R0+URZ+0x80], R3 ;  /* 0x00008003000085a7 */ /* 0x000f2400080010ff */
[----:B----4-:R-:W-:Y:S05]  /*c100*/  @!P0 BRA `(.L_x_192) ;  /* 0xfffffffc00f08947 */ /* 0x010fea000383ffff */
[----:B------:R-:W-:Y:S05]  /*c110*/  BRA `(.L_x_193) ;  /* 0xffffff8c00b47947 */ /* 0x000fea000383ffff */
.L_x_100:
[----:B--2---:R2:W3:Y:S02]  /*c120*/  SYNCS.PHASECHK.TRANS64.TRYWAIT P0, [R0+URZ+0xa0], R3 ;  /* 0x0000a003000075a7 */ /* 0x0044e400080011ff */
[----:B---3--:R-:W-:Y:S05]  /*c130*/  @!P0 NANOSLEEP.SYNCS 0x989680 ;  /* 0x009896800000895d */ /* 0x008fea0003900000 */
[----:B------:R-:W3:Y:S02]  /*c140*/  @!P0 SYNCS.PHASECHK.TRANS64 P0, [R0+URZ+0xa0], R3 ;  /* 0x0000a003000085a7 */ /* 0x000ee400080010ff */
[----:B---3--:R-:W-:Y:S05]  /*c150*/  @!P0 BRA `(.L_x_100) ;  /* 0xfffffffc00f08947 */ /* 0x008fea000383ffff */
[----:B------:R-:W-:Y:S05]  /*c160*/  BRA `(.L_x_194) ;  /* 0xffffff9000987947 */ /* 0x000fea000383ffff */
.L_x_113:
[----:B-1----:R-:W-:Y:S04]  /*c170*/  MOV R0, UR41 ;  /* 0x0000002900007c02 */ /* 0x002fe80008000f00 */
[----:B------:R1:W2:Y:S03]  /*c180*/  SYNCS.PHASECHK.TRANS64.TRYWAIT P0, [R0+URZ+0x50], R5 ;  /* 0x00005005000075a7 */ /* 0x0002a600080011ff */
[----:B--2---:R-:W-:Y:S05]  /*c190*/  @!P0 NANOSLEEP.SYNCS 0x989680 ;  /* 0x009896800000895d */ /* 0x004fea0003900000 */
[----:B------:R-:W2:Y:S02]  /*c1a0*/  @!P0 SYNCS.PHASECHK.TRANS64 P0, [R0+URZ+0x50], R5 ;  /* 0x00005005000085a7 */ /* 0x000ea400080010ff */
[----:B--2---:R-:W-:Y:S05]  /*c1b0*/  @!P0 BRA `(.L_x_113) ;  /* 0xfffffffc00ec8947 */ /* 0x004fea000383ffff */
[----:B------:R-:W-:Y:S05]  /*c1c0*/  BRA `(.L_x_112) ;  /* 0xffffffa000907947 */ /* 0x000fea000383ffff */
.L_x_115:
[----:B-1----:R1:W3:Y:S02]  /*c1d0*/  SYNCS.PHASECHK.TRANS64.TRYWAIT P1, [R220+URZ+0xc0], R3 ;  /* 0x0000c003dc0075a7 */ /* 0x0022e400080211ff */
[----:B---3--:R-:W-:Y:S05]  /*c1e0*/  @!P1 NANOSLEEP.SYNCS 0x989680 ;  /* 0x009896800000995d */ /* 0x008fea0003900000 */
[----:B------:R-:W3:Y:S02]  /*c1f0*/  @!P1 SYNCS.PHASECHK.TRANS64 P1, [R220+URZ+0xc0], R3 ;  /* 0x0000c003dc0095a7 */ /* 0x000ee400080210ff */
[----:B---3--:R-:W-:Y:S05]  /*c200*/  @!P1 BRA `(.L_x_115) ;  /* 0xfffffffc00f09947 */ /* 0x008fea000383ffff */
[----:B------:R-:W-:Y:S05]  /*c210*/  BRA `(.L_x_114) ;  /* 0xffffffa000c87947 */ /* 0x000fea000383ffff */
.L_x_124:
[----:B---3--:R3:W4:Y:S02]  /*c220*/  SYNCS.PHASECHK.TRANS64.TRYWAIT P0, [R3+URZ+0x50], R0 ;  /* 0x00005000030075a7 */ /* 0x00872400080011ff */
[----:B----4-:R-:W-:Y:S05]  /*c230*/  @!P0 NANOSLEEP.SYNCS 0x989680 ;  /* 0x009896800000895d */ /* 0x010fea0003900000 */
[----:B------:R-:W4:Y:S02]  /*c240*/  @!P0 SYNCS.PHASECHK.TRANS64 P0, [R3+URZ+0x50], R0 ;  /* 0x00005000030085a7 */ /* 0x000f2400080010ff */
[----:B----4-:R-:W-:Y:S05]  /*c250*/  @!P0 BRA `(.L_x_124) ;  /* 0xfffffffc00f08947 */ /* 0x010fea000383ffff */
[----:B------:R-:W-:Y:S05]  /*c260*/  BRA `(.L_x_123) ;  /* 0xffffffb400747947 */ /* 0x000fea000383ffff */
.L_x_132:
[----:B---3--:R3:W4:Y:S02]  /*c270*/  SYNCS.PHASECHK.TRANS64.TRYWAIT P0, [R0+URZ+0x50], R7 ;  /* 0x00005007000075a7 */ /* 0x00872400080011ff */
[----:B----4-:R-:W-:Y:S05]  /*c280*/  @!P0 NANOSLEEP.SYNCS 0x989680 ;  /* 0x009896800000895d */ /* 0x010fea0003900000 */
[----:B------:R-:W4:Y:S02]  /*c290*/  @!P0 SYNCS.PHASECHK.TRANS64 P0, [R0+URZ+0x50], R7 ;  /* 0x00005007000085a7 */ /* 0x000f2400080010ff */
[----:B----4-:R-:W-:Y:S05]  /*c2a0*/  @!P0 BRA `(.L_x_132) ;  /* 0xfffffffc00f08947 */ /* 0x010fea000383ffff */
[----:B------:R-:W-:Y:S05]  /*c2b0*/  BRA `(.L_x_131) ;  /* 0xffffffc800687947 */ /* 0x000fea000383ffff */
.L_x_140:
[----:B---3--:R3:W4:Y:S02]  /*c2c0*/  SYNCS.PHASECHK.TRANS64.TRYWAIT P0, [R3+URZ+0x50], R0 ;  /* 0x00005000030075a7 */ /* 0x00872400080011ff */
[----:B----4-:R-:W-:Y:S05]  /*c2d0*/  @!P0 NANOSLEEP.SYNCS 0x989680 ;  /* 0x009896800000895d */ /* 0x010fea0003900000 */
[----:B------:R-:W4:Y:S02]  /*c2e0*/  @!P0 SYNCS.PHASECHK.TRANS64 P0, [R3+URZ+0x50], R0 ;  /* 0x00005000030085a7 */ /* 0x000f2400080010ff */
[----:B----4-:R-:W-:Y:S05]  /*c2f0*/  @!P0 BRA `(.L_x_140) ;  /* 0xfffffffc00f08947 */ /* 0x010fea000383ffff */
[----:B------:R-:W-:Y:S05]  /*c300*/  BRA `(.L_x_139) ;  /* 0xffffffdc005c7947 */ /* 0x000fea000383ffff */
        .weak           $__internal_0_$__cuda_sm10x_tcgen05_guardrail_trap_col_being_dealloced_not_returned_by_alloc
        .type           $__internal_0_$__cuda_sm10x_tcgen05_guardrail_trap_col_being_dealloced_not_returned_by_alloc,@function
        .size           $__internal_0_$__cuda_sm10x_tcgen05_guardrail_trap_col_being_dealloced_not_returned_by_alloc,($__internal_1_$__cuda_sm10x_tcgen05_guardrail_trap_phase_invalid_during_alloc - $__internal_0_$__cuda_sm10x_tcgen05_guardrail_trap_col_being_dealloced_not_returned_by_alloc)
$__internal_0_$__cuda_sm10x_tcgen05_guardrail_trap_col_being_dealloced_not_returned_by_alloc:
[----:B------:R-:W-:Y:S05]  /*c310*/  BPT.TRAP 0x1 ;  /* 0x000000040000795c */ /* 0x000fea0000300000 */
[----:B------:R-:W-:-:S04]  /*c320*/  HFMA2 R3, -RZ, RZ, 0, 0 ;  /* 0x00000000ff037431 */ /* 0x000fc800000001ff */
[----:B------:R-:W-:Y:S05]  /*c330*/  RET.REL.NODEC R2 `(_ZN7cutlass13device_kernelINS_4gemm6kernel13GemmUniversalIN4cute5tupleIJiiiiEEENS1_10collective13CollectiveMmaINS1_35MainloopSm100TmaUmmaWarpSpecializedILi5ELi2ELi2ENS5_IJNS4_1CILi2EEENSA_ILi1EEESC_EEEEENS5_IJNSA_ILi256EEESF_NSA_ILi64EEEEEENS_10bfloat16_tENS5_IJlSC_lEEESI_SJ_NS4_8TiledMMAINS4_8MMA_AtomIJNS4_26SM100_MMA_F16BF16_2x1SM_SSISI_SI_fLi256ELi256ELNS4_4UMMA5MajorE0ELSO_0ELNSN_7ScaleInE0ELSP_0EEEEEENS4_6LayoutINS5_IJSC_SC_SC_EEENS5_IJNSA_ILi0EEESU_SU_EEEEENS5_IJNS4_10UnderscoreESX_SX_EEEEENS4_18SM100_TMA_2SM_LOADENS4_14ComposedLayoutINS4_7SwizzleILi3ELi4ELi3EEENS4_18smem_ptr_flag_bitsILi16EEENSS_INS5_IJNSA_ILi8EEESG_EEENS5_IJSG_SC_EEEEEEEvNS4_8identityES10_S1A_vS1B_EENS_8epilogue10collective18CollectiveEpilogueINS1D_23Sm100TmaWarpSpecializedILi4ELi2ELi64ELb1ELb0EEEJNS5_IJNSA_ILi128EEESF_SG_EEENS5_IJNSS_IS1I_SC_EENSS_ISG_SC_EEEEESI_SJ_SI_SJ_NS1D_6fusion15FusionCallbacksIS1H_NS1N_23LinCombPerRowBiasEltActINS1D_6thread4ReLuESI_fSI_SI_fLi8ELNS_15FloatRoundStyleE2EEES1J_S1M_JEEENS4_5SM1004TMEM4LOAD26SM100_TMEM_LOAD_32dp32b64xENS4_13SM90_TMA_LOADES1A_NS4_39AutoVectorizingCopyWithAssumedAlignmentILi128EEENS4_14SM90_TMA_STOREES1A_S21_S21_EEEvvEEEEvNT_6ParamsE) ;  /* 0xffffff3c02307950 */ /* 0x000fea0003c3ffff */
        .weak           $__internal_1_$__cuda_sm10x_tcgen05_guardrail_trap_phase_invalid_during_alloc
        .type           $__internal_1_$__cuda_sm10x_tcgen05_guardrail_trap_phase_invalid_during_alloc,@function
        .size           $__internal_1_$__cuda_sm10x_tcgen05_guardrail_trap_phase_invalid_during_alloc,($__internal_2_$__cuda_sm10x_tcgen05_guardrail_trap_unallocated_columns_being_dealloced - $__internal_1_$__cuda_sm10x_tcgen05_guardrail_trap_phase_invalid_during_alloc)
$__internal_1_$__cuda_sm10x_tcgen05_guardrail_trap_phase_invalid_during_alloc:
[----:B------:R-:W-:Y:S05]  /*c340*/  BPT.TRAP 0x1 ;  /* 0x000000040000795c */ /* 0x000fea0000300000 */
[----:B------:R-:W-:-:S04]  /*c350*/  MOV R3, 0x0 ;  /* 0x0000000000037802 */ /* 0x000fc80000000f00 */
[----:B------:R-:W-:Y:S05]  /*c360*/  RET.REL.NODEC R2 `(_ZN7cutlass13device_kernelINS_4gemm6kernel13GemmUniversalIN4cute5tupleIJiiiiEEENS1_10collective13CollectiveMmaINS1_35MainloopSm100TmaUmmaWarpSpecializedILi5ELi2ELi2ENS5_IJNS4_1CILi2EEENSA_ILi1EEESC_EEEEENS5_IJNSA_ILi256EEESF_NSA_ILi64EEEEEENS_10bfloat16_tENS5_IJlSC_lEEESI_SJ_NS4_8TiledMMAINS4_8MMA_AtomIJNS4_26SM100_MMA_F16BF16_2x1SM_SSISI_SI_fLi256ELi256ELNS4_4UMMA5MajorE0ELSO_0ELNSN_7ScaleInE0ELSP_0EEEEEENS4_6LayoutINS5_IJSC_SC_SC_EEENS5_IJNSA_ILi0EEESU_SU_EEEEENS5_IJNS4_10UnderscoreESX_SX_EEEEENS4_18SM100_TMA_2SM_LOADENS4_14ComposedLayoutINS4_7SwizzleILi3ELi4ELi3EEENS4_18smem_ptr_flag_bitsILi16EEENSS_INS5_IJNSA_ILi8EEESG_EEENS5_IJSG_SC_EEEEEEEvNS4_8identityES10_S1A_vS1B_EENS_8epilogue10collective18CollectiveEpilogueINS1D_23Sm100TmaWarpSpecializedILi4ELi2ELi64ELb1ELb0EEEJNS5_IJNSA_ILi128EEESF_SG_EEENS5_IJNSS_IS1I_SC_EENSS_ISG_SC_EEEEESI_SJ_SI_SJ_NS1D_6fusion15FusionCallbacksIS1H_NS1N_23LinCombPerRowBiasEltActINS1D_6thread4ReLuESI_fSI_SI_fLi8ELNS_15FloatRoundStyleE2EEES1J_S1M_JEEENS4_5SM1004TMEM4LOAD26SM100_TMEM_LOAD_32dp32b64xENS4_13SM90_TMA_LOADES1A_NS4_39AutoVectorizingCopyWithAssumedAlignmentILi128EEENS4_14SM90_TMA_STOREES1A_S21_S21_EEEvvEEEEvNT_6ParamsE) ;  /* 0xffffff3c02247950 */ /* 0x000fea0003c3ffff */
        .weak           $__internal_2_$__cuda_sm10x_tcgen05_guardrail_trap_unallocated_columns_being_dealloced
        .type           $__internal_2_$__cuda_sm10x_tcgen05_guardrail_trap_unallocated_columns_being_dealloced,@function
        .size           $__internal_2_$__cuda_sm10x_tcgen05_guardrail_trap_unallocated_columns_being_dealloced,(.L_x_196 - $__internal_2_$__cuda_sm10x_tcgen05_guardrail_trap_unallocated_columns_being_dealloced)
$__internal_2_$__cuda_sm10x_tcgen05_guardrail_trap_unallocated_columns_being_dealloced:
[----:B------:R-:W-:Y:S05]  /*c370*/  BPT.TRAP 0x1 ;  /* 0x000000040000795c */ /* 0x000fea0000300000 */
[----:B------:R-:W-:-:S04]  /*c380*/  HFMA2 R3, -RZ, RZ, 0, 0 ;  /* 0x00000000ff037431 */ /* 0x000fc800000001ff */
[----:B------:R-:W-:Y:S05]  /*c390*/  RET.REL.NODEC R2 `(_ZN7cutlass13device_kernelINS_4gemm6kernel13GemmUniversalIN4cute5tupleIJiiiiEEENS1_10collective13CollectiveMmaINS1_35MainloopSm100TmaUmmaWarpSpecializedILi5ELi2ELi2ENS5_IJNS4_1CILi2EEENSA_ILi1EEESC_EEEEENS5_IJNSA_ILi256EEESF_NSA_ILi64EEEEEENS_10bfloat16_tENS5_IJlSC_lEEESI_SJ_NS4_8TiledMMAINS4_8MMA_AtomIJNS4_26SM100_MMA_F16BF16_2x1SM_SSISI_SI_fLi256ELi256ELNS4_4UMMA5MajorE0ELSO_0ELNSN_7ScaleInE0ELSP_0EEEEEENS4_6LayoutINS5_IJSC_SC_SC_EEENS5_IJNSA_ILi0EEESU_SU_EEEEENS5_IJNS4_10UnderscoreESX_SX_EEEEENS4_18SM100_TMA_2SM_LOADENS4_14ComposedLayoutINS4_7SwizzleILi3ELi4ELi3EEENS4_18smem_ptr_flag_bitsILi16EEENSS_INS5_IJNSA_ILi8EEESG_EEENS5_IJSG_SC_EEEEEEEvNS4_8identityES10_S1A_vS1B_EENS_8epilogue10collective18CollectiveEpilogueINS1D_23Sm100TmaWarpSpecializedILi4ELi2ELi64ELb1ELb0EEEJNS5_IJNSA_ILi128EEESF_SG_EEENS5_IJNSS_IS1I_SC_EENSS_ISG_SC_EEEEESI_SJ_SI_SJ_NS1D_6fusion15FusionCallbacksIS1H_NS1N_23LinCombPerRowBiasEltActINS1D_6thread4ReLuESI_fSI_SI_fLi8ELNS_15FloatRoundStyleE2EEES1J_S1M_JEEENS4_5SM1004TMEM4LOAD26SM100_TMEM_LOAD_32dp32b64xENS4_13SM90_TMA_LOADES1A_NS4_39AutoVectorizingCopyWithAssumedAlignmentILi128EEENS4_14SM90_TMA_STOREES1A_S21_S21_EEEvvEEEEvNT_6ParamsE) ;  /* 0xffffff3c02187950 */ /* 0x000fea0003c3ffff */
.L_x_195:
[----:B------:R-:W-:-:S00]  /*c3a0*/  BRA `(.L_x_195) ;  /* 0xfffffffc00fc7947 */ /* 0x000fc0000383ffff */
[----:B------:R-:W-:-:S00]  /*c3b0*/  NOP ;  /* 0x0000000000007918 */ /* 0x000fc00000000000 */
        /* <DEDUP_REMOVED lines=12> */
.L_x_196:


//--------------------- .nv.global.init           --------------------------
	.section	.nv.global.init,"aw",@progbits
.nv.global.init:
	.type		$str$27,@object
	.size		$str$27,($str$28 - $str$27)
$str$27:
        /*0000*/ 	.byte	0x28, 0x61, 0x64, 0x64, 0x72, 0x65, 0x73, 0x73, 0x20, 0x26, 0x20, 0x6d, 0x61, 0x73, 0x6b, 0x29
        /*0010*/ 	.byte	0x20, 0x3d, 0x3d, 0x20, 0x30, 0x00
	.type		$str$28,@object
	.size		$str$28,($str$26 - $str$28)
$str$28:
        /*0016*/ 	.byte	0x2f, 0x74, 0x6d, 0x70, 0x2f, 0x63, 0x75, 0x74, 0x6c, 0x61, 0x73, 0x73, 0x5f, 0x73, 0x77, 0x65
        /*0026*/ 	.byte	0x65, 0x70, 0x5f, 0x73, 0x72, 0x63, 0x2f, 0x69, 0x6e, 0x63, 0x6c, 0x75, 0x64, 0x65, 0x2f, 0x63
        /*0036*/ 	.byte	0x75, 0x74, 0x65, 0x2f, 0x70, 0x6f, 0x69, 0x6e, 0x74, 0x65, 0x72, 0x5f, 0x66, 0x6c, 0x61, 0x67
        /*0046*/ 	.byte	0x67, 0x65, 0x64, 0x2e, 0x68, 0x70, 0x70, 0x00
	.type		$str$26,@object
	.size		$str$26,($str$25 - $str$26)
$str$26:
        /*004e*/ 	.byte	0x2f, 0x74, 0x6d, 0x70, 0x2f, 0x63, 0x75, 0x74, 0x6c, 0x61, 0x73, 0x73, 0x5f, 0x73, 0x77, 0x65
        /*005e*/ 	.byte	0x65, 0x70, 0x5f, 0x73, 0x72, 0x63, 0x2f, 0x69, 0x6e, 0x63, 0x6c, 0x75, 0x64, 0x65, 0x2f, 0x63
        /*006e*/ 	.byte	0x75, 0x74, 0x65, 0x2f, 0x61, 0x74, 0x6f, 0x6d, 0x2f, 0x63, 0x6f, 0x70, 0x79, 0x5f, 0x74, 0x72
        /*007e*/ 	.byte	0x61, 0x69, 0x74, 0x73, 0x5f, 0x73, 0x6d, 0x31, 0x30, 0x30, 0x2e, 0x68, 0x70, 0x70, 0x00
	.type		$str$25,@object
	.size		$str$25,(__unnamed_1 - $str$25)
$str$25:
        /*008d*/ 	.byte	0x28, 0x28, 0x75, 0x69, 0x6e, 0x74, 0x33, 0x32, 0x5f, 0x74, 0x28, 0x74, 0x68, 0x72, 0x65, 0x61
        /*009d*/ 	.byte	0x64, 0x49, 0x64, 0x78, 0x2e, 0x78, 0x29, 0x20, 0x2f, 0x20, 0x33, 0x32, 0x29, 0x20, 0x25, 0x20
        /*00ad*/ 	.byte	0x34, 0x29, 0x20, 0x3d, 0x3d, 0x20, 0x28, 0x28, 0x28, 0x74, 0x6d, 0x65, 0x6d, 0x5f, 0x61, 0x64
        /*00bd*/ 	.byte	0x64, 0x72, 0x20, 0x3e, 0x3e, 0x20, 0x31, 0x36, 0x29, 0x20, 0x2f, 0x20, 0x33, 0x32, 0x29, 0x20
        /*00cd*/ 	.byte	0x25, 0x20, 0x34, 0x29, 0x00
	.type		__unnamed_1,@object
	.size		__unnamed_1,(__unnamed_2 - __unnamed_1)
__unnamed_1:
        /*00d2*/ 	.byte	0x61, 0x75, 0x74, 0x6f, 0x20, 0x63, 0x75, 0x74, 0x65, 0x3a, 0x3a, 0x61, 0x73, 0x5f, 0x70, 0x6f
        /* <DEDUP_REMOVED lines=24> */
        /*0262*/ 	.byte	0x38, 0x31, 0x39, 0x32, 0x3e, 0x3e, 0x3e, 0x3e, 0x5d, 0x00
	.type		__unnamed_2,@object
	.size		__unnamed_2,(.L_2 - __unnamed_2)
__unnamed_2:
        /* <DEDUP_REMOVED lines=43> */
        /*051c*/ 	.byte	0x74, 0x65, 0x3a, 0x3a, 0x43, 0x3c, 0x30, 0x3e, 0x3e, 0x3e, 0x3e, 0x5d, 0x00
.L_2:


//--------------------- .nv.shared._ZN7cutlass13device_kernelINS_4gemm6kernel13GemmUniversalIN4cute5tupleIJiiiiEEENS1_10collective13CollectiveMmaINS1_35MainloopSm100TmaUmmaWarpSpecializedILi5ELi2ELi2ENS5_IJNS4_1CILi2EEENSA_ILi1EEESC_EEEEENS5_IJNSA_ILi256EEESF_NSA_ILi64EEEEEENS_10bfloat16_tENS5_IJlSC_lEEESI_SJ_NS4_8TiledMMAINS4_8MMA_AtomIJNS4_26SM100_MMA_F16BF16_2x1SM_SSISI_SI_fLi256ELi256ELNS4_4UMMA5MajorE0ELSO_0ELNSN_7ScaleInE0ELSP_0EEEEEENS4_6LayoutINS5_IJSC_SC_SC_EEENS5_IJNSA_ILi0EEESU_SU_EEEEENS5_IJNS4_10UnderscoreESX_SX_EEEEENS4_18SM100_TMA_2SM_LOADENS4_14ComposedLayoutINS4_7SwizzleILi3ELi4ELi3EEENS4_18smem_ptr_flag_bitsILi16EEENSS_INS5_IJNSA_ILi8EEESG_EEENS5_IJSG_SC_EEEEEEEvNS4_8identityES10_S1A_vS1B_EENS_8epilogue10collective18CollectiveEpilogueINS1D_23Sm100TmaWarpSpecializedILi4ELi2ELi64ELb1ELb0EEEJNS5_IJNSA_ILi128EEESF_SG_EEENS5_IJNSS_IS1I_SC_EENSS_ISG_SC_EEEEESI_SJ_SI_SJ_NS1D_6fusion15FusionCallbacksIS1H_NS1N_23LinCombPerRowBiasEltActINS1D_6thread4ReLuESI_fSI_SI_fLi8ELNS_15FloatRoundStyleE2EEES1J_S1M_JEEENS4_5SM1004TMEM4LOAD26SM100_TMEM_LOAD_32dp32b64xENS4_13SM90_TMA_LOADES1A_NS4_39AutoVectorizingCopyWithAssumedAlignmentILi128EEENS4_14SM90_TMA_STOREES1A_S21_S21_EEEvvEEEEvNT_6ParamsE --------------------------
	.section	.nv.shared._ZN7cutlass13device_kernelINS_4gemm6kernel13GemmUniversalIN4cute5tupleIJiiiiEEENS1_10collective13CollectiveMmaINS1_35MainloopSm100TmaUmmaWarpSpecializedILi5ELi2ELi2ENS5_IJNS4_1CILi2EEENSA_ILi1EEESC_EEEEENS5_IJNSA_ILi256EEESF_NSA_ILi64EEEEEENS_10bfloat16_tENS5_IJlSC_lEEESI_SJ_NS4_8TiledMMAINS4_8MMA_AtomIJNS4_26SM100_MMA_F16BF16_2x1SM_SSISI_SI_fLi256ELi256ELNS4_4UMMA5MajorE0ELSO_0ELNSN_7ScaleInE0ELSP_0EEEEEENS4_6LayoutINS5_IJSC_SC_SC_EEENS5_IJNSA_ILi0EEESU_SU_EEEEENS5_IJNS4_10UnderscoreESX_SX_EEEEENS4_18SM100_TMA_2SM_LOADENS4_14ComposedLayoutINS4_7SwizzleILi3ELi4ELi3EEENS4_18smem_ptr_flag_bitsILi16EEENSS_INS5_IJNSA_ILi8EEESG_EEENS5_IJSG_SC_EEEEEEEvNS4_8identityES10_S1A_vS1B_EENS_8epilogue10collective18CollectiveEpilogueINS1D_23Sm100TmaWarpSpecializedILi4ELi2ELi64ELb1ELb0EEEJNS5_IJNSA_ILi128EEESF_SG_EEENS5_IJNSS_IS1I_SC_EENSS_ISG_SC_EEEEESI_SJ_SI_SJ_NS1D_6fusion15FusionCallbacksIS1H_NS1N_23LinCombPerRowBiasEltActINS1D_6thread4ReLuESI_fSI_SI_fLi8ELNS_15FloatRoundStyleE2EEES1J_S1M_JEEENS4_5SM1004TMEM4LOAD26SM100_TMEM_LOAD_32dp32b64xENS4_13SM90_TMA_LOADES1A_NS4_39AutoVectorizingCopyWithAssumedAlignmentILi128EEENS4_14SM90_TMA_STOREES1A_S21_S21_EEEvvEEEEvNT_6ParamsE,"aw",@nobits
	.sectionflags	@""
	.align	16
	.zero		1024


//--------------------- .nv.shared.reserved.0     --------------------------
	.section	.nv.shared.reserved.0,"aw",@nobits
	.weak		__nv_reservedSMEM_offset_0_alias
	.size		__nv_reservedSMEM_offset_0_alias, 0, 64
	.other		__nv_reservedSMEM_offset_0_alias,@"STO_CUDA_RESERVED_SHARED STV_DEFAULT"
__nv_reservedSMEM_offset_0_alias:
	.zero		0
.nv.shared.reserved.0:
	.zero		64
	.weak		__nv_reservedSMEM_tcgen05_partition
	.type		__nv_reservedSMEM_tcgen05_partition,@object
	.size		__nv_reservedSMEM_tcgen05_partition,(.L_0 - __nv_reservedSMEM_tcgen05_partition)
__nv_reservedSMEM_tcgen05_partition:
	.zero		32
.L_0:


//--------------------- .nv.global                --------------------------
	.section	.nv.global,"aw",@nobits
.nv.global:
	.type		_ZN39_INTERNAL_04d1ef79_4_k_cu_3fb69c05_29664cute1_E,@object
	.size		_ZN39_INTERNAL_04d1ef79_4_k_cu_3fb69c05_29664cute1_E,(_ZN39_INTERNAL_04d1ef79_4_k_cu_3fb69c05_29664cuda3std3__45__cpo6cbeginE - _ZN39_INTERNAL_04d1ef79_4_k_cu_3fb69c05_29664cute1_E)
_ZN39_INTERNAL_04d1ef79_4_k_cu_3fb69c05_29664cute1_E:
	.zero		1
	.type		_ZN39_INTERNAL_04d1ef79_4_k_cu_3fb69c05_29664cuda3std3__45__cpo6cbeginE,@object
	.size		_ZN39_INTERNAL_04d1ef79_4_k_cu_3fb69c05_29664cuda3std3__45__cpo6cbeginE,(_ZN39_INTERNAL_04d1ef79_4_k_cu_3fb69c05_29664cuda3std3__48in_placeE - _ZN39_INTERNAL_04d1ef79_4_k_cu_3fb69c05_29664cuda3std3__45__cpo6cbeginE)
_ZN39_INTERNAL_04d1ef79_4_k_cu_3fb69c05_29664cuda3std3__45__cpo6cbeginE:
	.zero		1
	.type		_ZN39_INTERNAL_04d1ef79_4_k_cu_3fb69c05_29664cuda3std3__48in_placeE,@object
	.size		_ZN39_INTERNAL_04d1ef79_4_k_cu_3fb69c05_29664cuda3std3__48in_placeE,(_ZN39_INTERNAL_04d1ef79_4_k_cu_3fb69c05_29664cuda3std6ranges3__45__cpo9iter_moveE - _ZN39_INTERNAL_04d1ef79_4_k_cu_3fb69c05_29664cuda3std3__48in_placeE)
_ZN39_INTERNAL_04d1ef79_4_k_cu_3fb69c05_29664cuda3std3__48in_placeE:
	.zero		1
	.type		_ZN39_INTERNAL_04d1ef79_4_k_cu_3fb69c05_29664cuda3std6ranges3__45__cpo9iter_moveE,@object
	.size		_ZN39_INTERNAL_04d1ef79_4_k_cu_3fb69c05_29664cuda3std6ranges3__45__cpo9iter_moveE,(_ZN39_INTERNAL_04d1ef79_4_k_cu_3fb69c05_29664cuda3std3__45__cpo5beginE - _ZN39_INTERNAL_04d1ef79_4_k_cu_3fb69c05_29664cuda3std6ranges3__45__cpo9iter_moveE)
_ZN39_INTERNAL_04d1ef79_4_k_cu_3fb69c05_29664cuda3std6ranges3__45__cpo9iter_moveE:
	.zero		1
	.type		_ZN39_INTERNAL_04d1ef79_4_k_cu_3fb69c05_29664cuda3std3__45__cpo5beginE,@object
	.size		_ZN39_INTERNAL_04d1ef79_4_k_cu_3fb69c05_29664cuda3std3__45__cpo5beginE,(_ZN39_INTERNAL_04d1ef79_4_k_cu_3fb69c05_29664cuda3std3__441_GLOBAL__N__04d1ef79_4_k_cu_3fb69c05_29666ignoreE - _ZN39_INTERNAL_04d1ef79_4_k_cu_3fb69c05_29664cuda3std3__45__cpo5beginE)
_ZN39_INTERNAL_04d1ef79_4_k_cu_3fb69c05_29664cuda3std3__45__cpo5beginE:
	.zero		1
	.type		_ZN39_INTERNAL_04d1ef79_4_k_cu_3fb69c05_29664cuda3std3__441_GLOBAL__N__04d1ef79_4_k_cu_3fb69c05_29666ignoreE,@object
	.size		_ZN39_INTERNAL_04d1ef79_4_k_cu_3fb69c05_29664cuda3std3__441_GLOBAL__N__04d1ef79_4_k_cu_3fb69c05_29666ignoreE,(_ZN39_INTERNAL_04d1ef79_4_k_cu_3fb69c05_29664cute7productE - _ZN39_INTERNAL_04d1ef79_4_k_cu_3fb69c05_29664cuda3std3__441_GLOBAL__N__04d1ef79_4_k_cu_3fb69c05_29666ignoreE)
_ZN39_INTERNAL_04d1ef79_4_k_cu_3fb69c05_29664cuda3std3__441_GLOBAL__N__04d1ef79_4_k_cu_3fb69c05_29666ignoreE:
	.zero		1
	.type		_ZN39_INTERNAL_04d1ef79_4_k_cu_3fb69c05_29664cute7productE,@object
	.size		_ZN39_INTERNAL_04d1ef79_4_k_cu_3fb69c05_29664cute7productE,(_ZN39_INTERNAL_04d1ef79_4_k_cu_3fb69c05_29664cuda3std3__45__cpo3endE - _ZN39_INTERNAL_04d1ef79_4_k_cu_3fb69c05_29664cute7productE)
_ZN39_INTERNAL_04d1ef79_4_k_cu_3fb69c05_29664cute7productE:
	.zero		1
	.type		_ZN39_INTERNAL_04d1ef79_4_k_cu_3fb69c05_29664cuda3std3__45__cpo3endE,@object
	.size		_ZN39_INTERNAL_04d1ef79_4_k_cu_3fb69c05_29664cuda3std3__45__cpo3endE,(_ZN39_INTERNAL_04d1ef79_4_k_cu_3fb69c05_29664cuda3std3__419piecewise_constructE - _ZN39_INTERNAL_04d1ef79_4_k_cu_3fb69c05_29664cuda3std3__45__cpo3endE)
_ZN39_INTERNAL_04d1ef79_4_k_cu_3fb69c05_29664cuda3std3__45__cpo3endE:
	.zero		1
	.type		_ZN39_INTERNAL_04d1ef79_4_k_cu_3fb69c05_29664cuda3std3__419piecewise_constructE,@object
	.size		_ZN39_INTERNAL_04d1ef79_4_k_cu_3fb69c05_29664cuda3std3__419piecewise_constructE,(_ZN39_INTERNAL_04d1ef79_4_k_cu_3fb69c05_29664cuda3std3__45__cpo4cendE - _ZN39_INTERNAL_04d1ef79_4_k_cu_3fb69c05_29664cuda3std3__419piecewise_constructE)
_ZN39_INTERNAL_04d1ef79_4_k_cu_3fb69c05_29664cuda3std3__419piecewise_constructE:
	.zero		1
	.type		_ZN39_INTERNAL_04d1ef79_4_k_cu_3fb69c05_29664cuda3std3__45__cpo4cendE,@object
	.size		_ZN39_INTERNAL_04d1ef79_4_k_cu_3fb69c05_29664cuda3std3__45__cpo4cendE,(_ZN39_INTERNAL_04d1ef79_4_k_cu_3fb69c05_29664cuda3std6ranges3__45__cpo4swapE - _ZN39_INTERNAL_04d1ef79_4_k_cu_3fb69c05_29664cuda3std3__45__cpo4cendE)
_ZN39_INTERNAL_04d1ef79_4_k_cu_3fb69c05_29664cuda3std3__45__cpo4cendE:
	.zero		1
	.type		_ZN39_INTERNAL_04d1ef79_4_k_cu_3fb69c05_29664cuda3std6ranges3__45__cpo4swapE,@object
	.size		_ZN39_INTERNAL_04d1ef79_4_k_cu_3fb69c05_29664cuda3std6ranges3__45__cpo4swapE,(.L_10 - _ZN39_INTERNAL_04d1ef79_4_k_cu_3fb69c05_29664cuda3std6ranges3__45__cpo4swapE)
_ZN39_INTERNAL_04d1ef79_4_k_cu_3fb69c05_29664cuda3std6ranges3__45__cpo4swapE:
	.zero		1
.L_10:


//--------------------- .nv.constant0._ZN7cutlass13device_kernelINS_4gemm6kernel13GemmUniversalIN4cute5tupleIJiiiiEEENS1_10collective13CollectiveMmaINS1_35MainloopSm100TmaUmmaWarpSpecializedILi5ELi2ELi2ENS5_IJNS4_1CILi2EEENSA_ILi1EEESC_EEEEENS5_IJNSA_ILi256EEESF_NSA_ILi64EEEEEENS_10bfloat16_tENS5_IJlSC_lEEESI_SJ_NS4_8TiledMMAINS4_8MMA_AtomIJNS4_26SM100_MMA_F16BF16_2x1SM_SSISI_SI_fLi256ELi256ELNS4_4UMMA5MajorE0ELSO_0ELNSN_7ScaleInE0ELSP_0EEEEEENS4_6LayoutINS5_IJSC_SC_SC_EEENS5_IJNSA_ILi0EEESU_SU_EEEEENS5_IJNS4_10UnderscoreESX_SX_EEEEENS4_18SM100_TMA_2SM_LOADENS4_14ComposedLayoutINS4_7SwizzleILi3ELi4ELi3EEENS4_18smem_ptr_flag_bitsILi16EEENSS_INS5_IJNSA_ILi8EEESG_EEENS5_IJSG_SC_EEEEEEEvNS4_8identityES10_S1A_vS1B_EENS_8epilogue10collective18CollectiveEpilogueINS1D_23Sm100TmaWarpSpecializedILi4ELi2ELi64ELb1ELb0EEEJNS5_IJNSA_ILi128EEESF_SG_EEENS5_IJNSS_IS1I_SC_EENSS_ISG_SC_EEEEESI_SJ_SI_SJ_NS1D_6fusion15FusionCallbacksIS1H_NS1N_23LinCombPerRowBiasEltActINS1D_6thread4ReLuESI_fSI_SI_fLi8ELNS_15FloatRoundStyleE2EEES1J_S1M_JEEENS4_5SM1004TMEM4LOAD26SM100_TMEM_LOAD_32dp32b64xENS4_13SM90_TMA_LOADES1A_NS4_39AutoVectorizingCopyWithAssumedAlignmentILi128EEENS4_14SM90_TMA_STOREES1A_S21_S21_EEEvvEEEEvNT_6ParamsE --------------------------
	.section	.nv.constant0._ZN7cutlass13device_kernelINS_4gemm6kernel13GemmUniversalIN4cute5tupleIJiiiiEEENS1_10collective13CollectiveMmaINS1_35MainloopSm100TmaUmmaWarpSpecializedILi5ELi2ELi2ENS5_IJNS4_1CILi2EEENSA_ILi1EEESC_EEEEENS5_IJNSA_ILi256EEESF_NSA_ILi64EEEEEENS_10bfloat16_tENS5_IJlSC_lEEESI_SJ_NS4_8TiledMMAINS4_8MMA_AtomIJNS4_26SM100_MMA_F16BF16_2x1SM_SSISI_SI_fLi256ELi256ELNS4_4UMMA5MajorE0ELSO_0ELNSN_7ScaleInE0ELSP_0EEEEEENS4_6LayoutINS5_IJSC_SC_SC_EEENS5_IJNSA_ILi0EEESU_SU_EEEEENS5_IJNS4_10UnderscoreESX_SX_EEEEENS4_18SM100_TMA_2SM_LOADENS4_14ComposedLayoutINS4_7SwizzleILi3ELi4ELi3EEENS4_18smem_ptr_flag_bitsILi16EEENSS_INS5_IJNSA_ILi8EEESG_EEENS5_IJSG_SC_EEEEEEEvNS4_8identityES10_S1A_vS1B_EENS_8epilogue10collective18CollectiveEpilogueINS1D_23Sm100TmaWarpSpecializedILi4ELi2ELi64ELb1ELb0EEEJNS5_IJNSA_ILi128EEESF_SG_EEENS5_IJNSS_IS1I_SC_EENSS_ISG_SC_EEEEESI_SJ_SI_SJ_NS1D_6fusion15FusionCallbacksIS1H_NS1N_23LinCombPerRowBiasEltActINS1D_6thread4ReLuESI_fSI_SI_fLi8ELNS_15FloatRoundStyleE2EEES1J_S1M_JEEENS4_5SM1004TMEM4LOAD26SM100_TMEM_LOAD_32dp32b64xENS4_13SM90_TMA_LOADES1A_NS4_39AutoVectorizingCopyWithAssumedAlignmentILi128EEENS4_14SM90_TMA_STOREES1A_S21_S21_EEEvvEEEEvNT_6ParamsE,"a",@progbits
	.sectionflags	@""
	.align	4
.nv.constant0._ZN7cutlass13device_kernelINS_4gemm6kernel13GemmUniversalIN4cute5tupleIJiiiiEEENS1_10collective13CollectiveMmaINS1_35MainloopSm100TmaUmmaWarpSpecializedILi5ELi2ELi2ENS5_IJNS4_1CILi2EEENSA_ILi1EEESC_EEEEENS5_IJNSA_ILi256EEESF_NSA_ILi64EEEEEENS_10bfloat16_tENS5_IJlSC_lEEESI_SJ_NS4_8TiledMMAINS4_8MMA_AtomIJNS4_26SM100_MMA_F16BF16_2x1SM_SSISI_SI_fLi256ELi256ELNS4_4UMMA5MajorE0ELSO_0ELNSN_7ScaleInE0ELSP_0EEEEEENS4_6LayoutINS5_IJSC_SC_SC_EEENS5_IJNSA_ILi0EEESU_SU_EEEEENS5_IJNS4_10UnderscoreESX_SX_EEEEENS4_18SM100_TMA_2SM_LOADENS4_14ComposedLayoutINS4_7SwizzleILi3ELi4ELi3EEENS4_18smem_ptr_flag_bitsILi16EEENSS_INS5_IJNSA_ILi8EEESG_EEENS5_IJSG_SC_EEEEEEEvNS4_8identityES10_S1A_vS1B_EENS_8epilogue10collective18CollectiveEpilogueINS1D_23Sm100TmaWarpSpecializedILi4ELi2ELi64ELb1ELb0EEEJNS5_IJNSA_ILi128EEESF_SG_EEENS5_IJNSS_IS1I_SC_EENSS_ISG_SC_EEEEESI_SJ_SI_SJ_NS1D_6fusion15FusionCallbacksIS1H_NS1N_23LinCombPerRowBiasEltActINS1D_6thread4ReLuESI_fSI_SI_fLi8ELNS_15FloatRoundStyleE2EEES1J_S1M_JEEENS4_5SM1004TMEM4LOAD26SM100_TMEM_LOAD_32dp32b64xENS4_13SM90_TMA_LOADES1A_NS4_39AutoVectorizingCopyWithAssumedAlignmentILi128EEENS4_14SM90_TMA_STOREES1A_S21_S21_EEEvvEEEEvNT_6ParamsE:
	.zero		2944


//--------------------- SYMBOLS --------------------------

	.type		.nv.reservedSmem.offset0,@object
	.size		.nv.reservedSmem.offset0,0x4
	.type		.nv.reservedSmem.cap,@object
	.size		.nv.reservedSmem.cap,0x4
	.type		__assertfail,@function
